// auto-generated by cutlass_sweep.gemm — config: {"arch": "sm_90", "cluster_m": 1, "cluster_n": 1, "dtype": "fp16", "dtype_b": "fp16", "layout": "nt", "stages": 0, "tile_k": 256, "tile_m": 64, "tile_n": 8}
#include "cutlass/cutlass.h"
#include "cutlass/gemm/collective/collective_builder.hpp"
#include "cutlass/gemm/device/gemm_universal_adapter.h"
#include "cutlass/gemm/kernel/gemm_universal.hpp"
#include "cutlass/epilogue/collective/collective_builder.hpp"

using ElemA = cutlass::half_t;
using ElemB = cutlass::half_t;
using ElemCD = cutlass::half_t;
using Acc  = float;
using TileShape    = cute::Shape<cute::_64, cute::_8, cute::_256>;
using ClusterShape = cute::Shape<cute::_1, cute::_1, cute::_1>;

using CollectiveEpilogue = typename cutlass::epilogue::collective::CollectiveBuilder<
    cutlass::arch::Sm90, cutlass::arch::OpClassTensorOp,
    TileShape, ClusterShape,
    cutlass::epilogue::collective::EpilogueTileAuto,
    Acc, Acc,
    ElemCD, cutlass::layout::RowMajor, 128 / cutlass::sizeof_bits<ElemCD>::value,
    ElemCD, cutlass::layout::RowMajor, 128 / cutlass::sizeof_bits<ElemCD>::value,
    cutlass::epilogue::collective::EpilogueScheduleAuto
  >::CollectiveOp;

using CollectiveMainloop = typename cutlass::gemm::collective::CollectiveBuilder<
    cutlass::arch::Sm90, cutlass::arch::OpClassTensorOp,
    ElemA, cutlass::layout::RowMajor, 128 / cutlass::sizeof_bits<ElemA>::value,
    ElemB, cutlass::layout::ColumnMajor, 128 / cutlass::sizeof_bits<ElemB>::value,
    Acc,
    TileShape, ClusterShape,
    cutlass::gemm::collective::StageCountAutoCarveout<static_cast<int>(sizeof(typename CollectiveEpilogue::SharedStorage))>,
    cutlass::gemm::collective::KernelScheduleAuto
  >::CollectiveOp;

using GemmKernel = cutlass::gemm::kernel::GemmUniversal<
    cute::Shape<int,int,int,int>,
    CollectiveMainloop,
    CollectiveEpilogue
>;
using Gemm = cutlass::gemm::device::GemmUniversalAdapter<GemmKernel>;

// Force the device kernel symbol into the cubin without needing a host main.
auto* _anchor = &cutlass::device_kernel<GemmKernel>;


// ===== COMPILED SASS (sm_90a) =====

	.target	sm_90a

	.elftype	@"ET_EXEC"


//--------------------- .note.nv.tkinfo           --------------------------
	.section	.note.nv.tkinfo,"",@"SHT_NOTE"
	.sectionflags	@"SHF_NOTE_NV_TKINFO"
	.tkinfo
        /*0018*/ 	.word	0x00000002
        /*0030*/ 	.string	""
        /*0030*/ 	.string	"ptxas"
        /*0030*/ 	.string	"Cuda compilation tools, release 13.0, V13.0.88"
        /*0030*/ 	.string	"Build cuda_13.0.r13.0/compiler.36424714_0"
        /*0030*/ 	.string	"-arch sm_90a -m 64 "



//--------------------- .note.nv.cuinfo           --------------------------
	.section	.note.nv.cuinfo,"",@"SHT_NOTE"
	.sectionflags	@"SHF_NOTE_NV_CUINFO"
        /*0018*/ 	.short	0x0002
        /*001a*/ 	.short	0x005a
        /*001c*/ 	.short	0x0082
	.zero		2


//--------------------- .nv.info                  --------------------------
	.section	.nv.info,"",@"SHT_CUDA_INFO"
	.align	4


	//----- nvinfo : EIATTR_REGCOUNT
	.align		4
        /*0000*/ 	.byte	0x04, 0x2f
        /*0002*/ 	.short	(.L_15 - .L_14)
	.align		4
.L_14:
        /*0004*/ 	.word	index@(_ZN7cutlass13device_kernelINS_4gemm6kernel13GemmUniversalIN4cute5tupleIJiiiiEEENS1_10collective13CollectiveMmaINS1_34MainloopSm90TmaGmmaWarpSpecializedILi6ENS5_IJNS4_1CILi1EEESB_SB_EEENS1_32KernelTmaWarpSpecializedPingpongEEENS5_IJNSA_ILi64EEENSA_ILi8EEENSA_ILi256EEEEEENS_6half_tENS5_IJlSB_lEEESJ_SK_NS4_8TiledMMAINS4_8MMA_AtomIJNS4_4SM904GMMA24MMA_64x8x16_F32F16F16_SSILNSO_5MajorE0ELSQ_0ELNSO_7ScaleInE1ELSR_1EEEEEENS4_6LayoutISC_NS5_IJNSA_ILi0EEESV_SV_EEEEENS5_IJNS4_10UnderscoreESY_SY_EEEEENS4_13SM90_TMA_LOADENS4_14ComposedLayoutINS4_7SwizzleILi3ELi4ELi3EEENS4_18smem_ptr_flag_bitsILi16EEENSU_INS5_IJSG_SF_EEENS5_IJSF_SB_EEEEEEEvNS4_8identityES11_S1A_vS1B_EENS_8epilogue10collective6detail29Sm90TmaWarpSpecializedAdapterINS1E_15DefaultEpilogueISJ_SK_SK_NS1D_6thread17LinearCombinationISJ_Li1EffLNS1I_9ScaleType4KindE0ELNS_15FloatRoundStyleE2ESJ_EENS1_15EpilogueDefaultEEEEEvvEEEEvNT_6ParamsE)
        /*0008*/ 	.word	0x000000a8


	//----- nvinfo : EIATTR_FRAME_SIZE
	.align		4
.L_15:
        /*000c*/ 	.byte	0x04, 0x11
        /*000e*/ 	.short	(.L_17 - .L_16)
	.align		4
.L_16:
        /*0010*/ 	.word	index@(_ZN7cutlass13device_kernelINS_4gemm6kernel13GemmUniversalIN4cute5tupleIJiiiiEEENS1_10collective13CollectiveMmaINS1_34MainloopSm90TmaGmmaWarpSpecializedILi6ENS5_IJNS4_1CILi1EEESB_SB_EEENS1_32KernelTmaWarpSpecializedPingpongEEENS5_IJNSA_ILi64EEENSA_ILi8EEENSA_ILi256EEEEEENS_6half_tENS5_IJlSB_lEEESJ_SK_NS4_8TiledMMAINS4_8MMA_AtomIJNS4_4SM904GMMA24MMA_64x8x16_F32F16F16_SSILNSO_5MajorE0ELSQ_0ELNSO_7ScaleInE1ELSR_1EEEEEENS4_6LayoutISC_NS5_IJNSA_ILi0EEESV_SV_EEEEENS5_IJNS4_10UnderscoreESY_SY_EEEEENS4_13SM90_TMA_LOADENS4_14ComposedLayoutINS4_7SwizzleILi3ELi4ELi3EEENS4_18smem_ptr_flag_bitsILi16EEENSU_INS5_IJSG_SF_EEENS5_IJSF_SB_EEEEEEEvNS4_8identityES11_S1A_vS1B_EENS_8epilogue10collective6detail29Sm90TmaWarpSpecializedAdapterINS1E_15DefaultEpilogueISJ_SK_SK_NS1D_6thread17LinearCombinationISJ_Li1EffLNS1I_9ScaleType4KindE0ELNS_15FloatRoundStyleE2ESJ_EENS1_15EpilogueDefaultEEEEEvvEEEEvNT_6ParamsE)
        /*0014*/ 	.word	0x00000000


	//----- nvinfo : EIATTR_MIN_STACK_SIZE
	.align		4
.L_17:
        /*0018*/ 	.byte	0x04, 0x12
        /*001a*/ 	.short	(.L_19 - .L_18)
	.align		4
.L_18:
        /*001c*/ 	.word	index@(_ZN7cutlass13device_kernelINS_4gemm6kernel13GemmUniversalIN4cute5tupleIJiiiiEEENS1_10collective13CollectiveMmaINS1_34MainloopSm90TmaGmmaWarpSpecializedILi6ENS5_IJNS4_1CILi1EEESB_SB_EEENS1_32KernelTmaWarpSpecializedPingpongEEENS5_IJNSA_ILi64EEENSA_ILi8EEENSA_ILi256EEEEEENS_6half_tENS5_IJlSB_lEEESJ_SK_NS4_8TiledMMAINS4_8MMA_AtomIJNS4_4SM904GMMA24MMA_64x8x16_F32F16F16_SSILNSO_5MajorE0ELSQ_0ELNSO_7ScaleInE1ELSR_1EEEEEENS4_6LayoutISC_NS5_IJNSA_ILi0EEESV_SV_EEEEENS5_IJNS4_10UnderscoreESY_SY_EEEEENS4_13SM90_TMA_LOADENS4_14ComposedLayoutINS4_7SwizzleILi3ELi4ELi3EEENS4_18smem_ptr_flag_bitsILi16EEENSU_INS5_IJSG_SF_EEENS5_IJSF_SB_EEEEEEEvNS4_8identityES11_S1A_vS1B_EENS_8epilogue10collective6detail29Sm90TmaWarpSpecializedAdapterINS1E_15DefaultEpilogueISJ_SK_SK_NS1D_6thread17LinearCombinationISJ_Li1EffLNS1I_9ScaleType4KindE0ELNS_15FloatRoundStyleE2ESJ_EENS1_15EpilogueDefaultEEEEEvvEEEEvNT_6ParamsE)
        /*0020*/ 	.word	0x00000000
.L_19:


//--------------------- .nv.compat                --------------------------
	.section	.nv.compat,"",@"SHT_CUDA_COMPAT_INFO"
	.align	4
        /*0000*/ 	.byte	0x02, 0x09, 0x01, 0x00, 0x02, 0x02, 0x04, 0x00, 0x02, 0x05, 0x05, 0x00, 0x03, 0x07, 0x01, 0x01
        /*0010*/ 	.byte	0x02, 0x03, 0x01, 0x00, 0x02, 0x06, 0x01, 0x00, 0x04, 0x0b, 0x08, 0x00, 0x00, 0x00, 0x00, 0x00
        /*0020*/ 	.byte	0x00, 0x00, 0x00, 0x00


//--------------------- .nv.info._ZN7cutlass13device_kernelINS_4gemm6kernel13GemmUniversalIN4cute5tupleIJiiiiEEENS1_10collective13CollectiveMmaINS1_34MainloopSm90TmaGmmaWarpSpecializedILi6ENS5_IJNS4_1CILi1EEESB_SB_EEENS1_32KernelTmaWarpSpecializedPingpongEEENS5_IJNSA_ILi64EEENSA_ILi8EEENSA_ILi256EEEEEENS_6half_tENS5_IJlSB_lEEESJ_SK_NS4_8TiledMMAINS4_8MMA_AtomIJNS4_4SM904GMMA24MMA_64x8x16_F32F16F16_SSILNSO_5MajorE0ELSQ_0ELNSO_7ScaleInE1ELSR_1EEEEEENS4_6LayoutISC_NS5_IJNSA_ILi0EEESV_SV_EEEEENS5_IJNS4_10UnderscoreESY_SY_EEEEENS4_13SM90_TMA_LOADENS4_14ComposedLayoutINS4_7SwizzleILi3ELi4ELi3EEENS4_18smem_ptr_flag_bitsILi16EEENSU_INS5_IJSG_SF_EEENS5_IJSF_SB_EEEEEEEvNS4_8identityES11_S1A_vS1B_EENS_8epilogue10collective6detail29Sm90TmaWarpSpecializedAdapterINS1E_15DefaultEpilogueISJ_SK_SK_NS1D_6thread17LinearCombinationISJ_Li1EffLNS1I_9ScaleType4KindE0ELNS_15FloatRoundStyleE2ESJ_EENS1_15EpilogueDefaultEEEEEvvEEEEvNT_6ParamsE --------------------------
	.section	.nv.info._ZN7cutlass13device_kernelINS_4gemm6kernel13GemmUniversalIN4cute5tupleIJiiiiEEENS1_10collective13CollectiveMmaINS1_34MainloopSm90TmaGmmaWarpSpecializedILi6ENS5_IJNS4_1CILi1EEESB_SB_EEENS1_32KernelTmaWarpSpecializedPingpongEEENS5_IJNSA_ILi64EEENSA_ILi8EEENSA_ILi256EEEEEENS_6half_tENS5_IJlSB_lEEESJ_SK_NS4_8TiledMMAINS4_8MMA_AtomIJNS4_4SM904GMMA24MMA_64x8x16_F32F16F16_SSILNSO_5MajorE0ELSQ_0ELNSO_7ScaleInE1ELSR_1EEEEEENS4_6LayoutISC_NS5_IJNSA_ILi0EEESV_SV_EEEEENS5_IJNS4_10UnderscoreESY_SY_EEEEENS4_13SM90_TMA_LOADENS4_14ComposedLayoutINS4_7SwizzleILi3ELi4ELi3EEENS4_18smem_ptr_flag_bitsILi16EEENSU_INS5_IJSG_SF_EEENS5_IJSF_SB_EEEEEEEvNS4_8identityES11_S1A_vS1B_EENS_8epilogue10collective6detail29Sm90TmaWarpSpecializedAdapterINS1E_15DefaultEpilogueISJ_SK_SK_NS1D_6thread17LinearCombinationISJ_Li1EffLNS1I_9ScaleType4KindE0ELNS_15FloatRoundStyleE2ESJ_EENS1_15EpilogueDefaultEEEEEvvEEEEvNT_6ParamsE,"",@"SHT_CUDA_INFO"
	.sectionflags	@""
	.align	4


	//----- nvinfo : EIATTR_CUDA_API_VERSION
	.align		4
        /*0000*/ 	.byte	0x04, 0x37
        /*0002*/ 	.short	(.L_21 - .L_20)
.L_20:
        /*0004*/ 	.word	0x00000082


	//----- nvinfo : EIATTR_KPARAM_INFO
	.align		4
.L_21:
        /*0008*/ 	.byte	0x04, 0x17
        /*000a*/ 	.short	(.L_23 - .L_22)
.L_22:
        /*000c*/ 	.word	0x00000000
        /*0010*/ 	.short	0x0000
        /*0012*/ 	.short	0x0070
        /*0014*/ 	.byte	0x00, 0xf0, 0x01, 0x10


	//----- nvinfo : EIATTR_SPARSE_MMA_MASK
	.align		4
.L_23:
        /*0018*/ 	.byte	0x03, 0x50
        /*001a*/ 	.short	0x0000


	//----- nvinfo : EIATTR_MAXREG_COUNT
	.align		4
        /*001c*/ 	.byte	0x03, 0x1b
        /*001e*/ 	.short	0x00a8


	//----- nvinfo : EIATTR_NUM_BARRIERS
	.align		4
        /*0020*/ 	.byte	0x02, 0x4c
        /*0022*/ 	.byte	0x01
	.zero		1


	//----- nvinfo : EIATTR_EXTERNS
	.align		4
        /*0024*/ 	.byte	0x04, 0x0f
        /*0026*/ 	.short	(.L_25 - .L_24)


	//   ....[0]....
	.align		4
.L_24:
        /*0028*/ 	.word	index@(__assertfail)


	//----- nvinfo : EIATTR_MERCURY_ISA_VERSION
	.align		4
.L_25:
        /*002c*/ 	.byte	0x03, 0x5f
        /*002e*/ 	.short	0x0101


	//----- nvinfo : EIATTR_INT_WARP_WIDE_INSTR_OFFSETS
	.align		4
        /*0030*/ 	.byte	0x04, 0x31
        /*0032*/ 	.short	(.L_27 - .L_26)


	//   ....[0]....
.L_26:
        /*0034*/ 	.word	0x00000420


	//   ....[1]....
        /*0038*/ 	.word	0x00000440


	//   ....[2]....
        /*003c*/ 	.word	0x000004c0


	//   ....[3]....
        /*0040*/ 	.word	0x000004d0


	//   ....[4]....
        /*0044*/ 	.word	0x000004e0


	//   ....[5]....
        /*0048*/ 	.word	0x00000500


	//   ....[6]....
        /*004c*/ 	.word	0x00000590


	//   ....[7]....
        /*0050*/ 	.word	0x000005b0


	//----- nvinfo : EIATTR_COOP_GROUP_MASK_REGIDS
	.align		4
.L_27:
        /*0054*/ 	.byte	0x04, 0x29
        /*0056*/ 	.short	(.L_29 - .L_28)


	//   ....[0]....
.L_28:
        /*0058*/ 	.word	0xffffffff


	//   ....[1]....
        /*005c*/ 	.word	0xffffffff


	//   ....[2]....
        /*0060*/ 	.word	0xffffffff


	//   ....[3]....
        /*0064*/ 	.word	0xffffffff


	//   ....[4]....
        /*0068*/ 	.word	0xffffffff


	//   ....[5]....
        /*006c*/ 	.word	0xffffffff


	//----- nvinfo : EIATTR_COOP_GROUP_INSTR_OFFSETS
	.align		4
.L_29:
        /*0070*/ 	.byte	0x04, 0x28
        /*0072*/ 	.short	(.L_31 - .L_30)


	//   ....[0]....
.L_30:
        /*0074*/ 	.word	0x00000060


	//   ....[1]....
        /*0078*/ 	.word	0x00000070


	//   ....[2]....
        /*007c*/ 	.word	0x00000130


	//   ....[3]....
        /*0080*/ 	.word	0x00000300


	//   ....[4]....
        /*0084*/ 	.word	0x00000340


	//   ....[5]....
        /*0088*/ 	.word	0x00000380


	//----- nvinfo : EIATTR_REG_RECONFIG
	.align		4
.L_31:
        /*008c*/ 	.byte	0x01, 0x54
	.zero		2


	//----- nvinfo : EIATTR_SYSCALL_OFFSETS
	.align		4
        /*0090*/ 	.byte	0x04, 0x46
        /*0092*/ 	.short	(.L_33 - .L_32)


	//   ....[0]....
.L_32:
        /*0094*/ 	.word	0x00001720


	//----- nvinfo : EIATTR_MBARRIER_INSTR_OFFSETS
	.align		4
.L_33:
        /*0098*/ 	.byte	0x04, 0x39
        /*009a*/ 	.short	(.L_35 - .L_34)


	//   ....[0]....
.L_34:
        /*009c*/ 	.word	0x00000230
        /*00a0*/ 	.word	0x000000ff
        /*00a4*/ 	.word	0x00000000
        /*00a8*/ 	.short	0x0100
        /*00aa*/ 	.byte	0x08
	.zero		1


	//   ....[1]....
        /*00ac*/ 	.word	0x00000240
        /*00b0*/ 	.word	0x000000ff
        /*00b4*/ 	.word	0x00000030
        /*00b8*/ 	.short	0x0100
        /*00ba*/ 	.byte	0x08
	.zero		1


	//   ....[2]....
        /*00bc*/ 	.word	0x00000250
        /*00c0*/ 	.word	0x000000ff
        /*00c4*/ 	.word	0x00000008
        /*00c8*/ 	.short	0x0100
        /*00ca*/ 	.byte	0x08
	.zero		1


	//   ....[3]....
        /*00cc*/ 	.word	0x00000260
        /*00d0*/ 	.word	0x000000ff
        /*00d4*/ 	.word	0x00000038
        /*00d8*/ 	.short	0x0100
        /*00da*/ 	.byte	0x08
	.zero		1


	//   ....[4]....
        /*00dc*/ 	.word	0x00000270
        /*00e0*/ 	.word	0x000000ff
        /*00e4*/ 	.word	0x00000010
        /*00e8*/ 	.short	0x0100
        /*00ea*/ 	.byte	0x08
	.zero		1


	//   ....[5]....
        /*00ec*/ 	.word	0x00000280
        /*00f0*/ 	.word	0x000000ff
        /*00f4*/ 	.word	0x00000040
        /*00f8*/ 	.short	0x0100
        /*00fa*/ 	.byte	0x08
	.zero		1


	//   ....[6]....
        /*00fc*/ 	.word	0x00000290
        /*0100*/ 	.word	0x000000ff
        /*0104*/ 	.word	0x00000018
        /*0108*/ 	.short	0x0100
        /*010a*/ 	.byte	0x08
	.zero		1


	//   ....[7]....
        /*010c*/ 	.word	0x000002a0
        /*0110*/ 	.word	0x000000ff
        /*0114*/ 	.word	0x00000048
        /*0118*/ 	.short	0x0100
        /*011a*/ 	.byte	0x08
	.zero		1


	//   ....[8]....
        /*011c*/ 	.word	0x000002b0
        /*0120*/ 	.word	0x000000ff
        /*0124*/ 	.word	0x00000020
        /*0128*/ 	.short	0x0100
        /*012a*/ 	.byte	0x08
	.zero		1


	//   ....[9]....
        /*012c*/ 	.word	0x000002c0
        /*0130*/ 	.word	0x000000ff
        /*0134*/ 	.word	0x00000050
        /*0138*/ 	.short	0x0100
        /*013a*/ 	.byte	0x08
	.zero		1


	//   ....[10]....
        /*013c*/ 	.word	0x000002d0
        /*0140*/ 	.word	0x000000ff
        /*0144*/ 	.word	0x00000028
        /*0148*/ 	.short	0x0100
        /*014a*/ 	.byte	0x08
	.zero		1


	//   ....[11]....
        /*014c*/ 	.word	0x000002e0
        /*0150*/ 	.word	0x000000ff
        /*0154*/ 	.word	0x00000058
        /*0158*/ 	.short	0x0100
        /*015a*/ 	.byte	0x08
	.zero		1


	//   ....[12]....
        /*015c*/ 	.word	0x000005f0
        /*0160*/ 	.word	0x000000ff
        /*0164*/ 	.word	0x00000090
        /*0168*/ 	.short	0x0100
        /*016a*/ 	.byte	0x08
	.zero		1


	//   ....[13]....
        /*016c*/ 	.word	0x00000660
        /*0170*/ 	.word	0x000000ff
        /*0174*/ 	.word	0x00000098
        /*0178*/ 	.short	0x0100
        /*017a*/ 	.byte	0x08
	.zero		1


	//   ....[14]....
        /*017c*/ 	.word	0x00000680
        /*0180*/ 	.word	0x000000ff
        /*0184*/ 	.word	0x00000070
        /*0188*/ 	.short	0x0100
        /*018a*/ 	.byte	0x09
	.zero		1


	//   ....[15]....
        /*018c*/ 	.word	0x00000690
        /*0190*/ 	.word	0x000000ff
        /*0194*/ 	.word	0x00000078
        /*0198*/ 	.short	0x0100
        /*019a*/ 	.byte	0x09
	.zero		1


	//   ....[16]....
        /*019c*/ 	.word	0x000006a0
        /*01a0*/ 	.word	0x000000ff
        /*01a4*/ 	.word	0x00000080
        /*01a8*/ 	.short	0x0100
        /*01aa*/ 	.byte	0x09
	.zero		1


	//   ....[17]....
        /*01ac*/ 	.word	0x000006b0
        /*01b0*/ 	.word	0x000000ff
        /*01b4*/ 	.word	0x00000088
        /*01b8*/ 	.short	0x0100
        /*01ba*/ 	.byte	0x09
	.zero		1


	//   ....[18]....
        /*01bc*/ 	.word	0x000015e0
        /*01c0*/ 	.word	0x000000ff
        /*01c4*/ 	.word	0xfffffff8
        /*01c8*/ 	.short	0x010a
        /*01ca*/ 	.byte	0x2b
	.zero		1


	//   ....[19]....
        /*01cc*/ 	.word	0x000017a0
        /*01d0*/ 	.word	0x00000003
        /*01d4*/ 	.word	0x00000000
        /*01d8*/ 	.short	0x010a
        /*01da*/ 	.byte	0x3f
	.zero		1


	//   ....[20]....
        /*01dc*/ 	.word	0x000017e0
        /*01e0*/ 	.word	0x00000003
        /*01e4*/ 	.word	0x00000000
        /*01e8*/ 	.short	0x010a
        /*01ea*/ 	.byte	0x3f
	.zero		1


	//   ....[21]....
        /*01ec*/ 	.word	0x00002020
        /*01f0*/ 	.word	0x000000ff
        /*01f4*/ 	.word	0x00000000
        /*01f8*/ 	.short	0x010a
        /*01fa*/ 	.byte	0x06
	.zero		1


	//   ....[22]....
        /*01fc*/ 	.word	0x00002060
        /*0200*/ 	.word	0x000000ff
        /*0204*/ 	.word	0x00000000
        /*0208*/ 	.short	0x010a
        /*020a*/ 	.byte	0x06
	.zero		1


	//   ....[23]....
        /*020c*/ 	.word	0x00002800
        /*0210*/ 	.word	0x000000ff
        /*0214*/ 	.word	0x00000000
        /*0218*/ 	.short	0x0101
        /*021a*/ 	.byte	0x06
	.zero		1


	//   ....[24]....
        /*021c*/ 	.word	0x00002900
        /*0220*/ 	.word	0x00000002
        /*0224*/ 	.word	0x00000000
        /*0228*/ 	.short	0x0101
        /*022a*/ 	.byte	0x29
	.zero		1


	//   ....[25]....
        /*022c*/ 	.word	0x000029d0
        /*0230*/ 	.word	0x000000ff
        /*0234*/ 	.word	0x00000000
        /*0238*/ 	.short	0x0101
        /*023a*/ 	.byte	0x06
	.zero		1


	//   ....[26]....
        /*023c*/ 	.word	0x00002a40
        /*0240*/ 	.word	0x000000ff
        /*0244*/ 	.word	0x00000008
        /*0248*/ 	.short	0x010a
        /*024a*/ 	.byte	0x2b
	.zero		1


	//   ....[27]....
        /*024c*/ 	.word	0x000033b0
        /*0250*/ 	.word	0x00000000
        /*0254*/ 	.word	0x00000000
        /*0258*/ 	.short	0x0101
        /*025a*/ 	.byte	0x29
	.zero		1


	//   ....[28]....
        /*025c*/ 	.word	0x00003c70
        /*0260*/ 	.word	0x0000000b
        /*0264*/ 	.word	0x00000030
        /*0268*/ 	.short	0x010a
        /*026a*/ 	.byte	0x3f
	.zero		1


	//   ....[29]....
        /*026c*/ 	.word	0x00004230
        /*0270*/ 	.word	0x00000004
        /*0274*/ 	.word	0x00000098
        /*0278*/ 	.short	0x0101
        /*027a*/ 	.byte	0x3f
	.zero		1


	//   ....[30]....
        /*027c*/ 	.word	0x00004980
        /*0280*/ 	.word	0x00000007
        /*0284*/ 	.word	0x00000000
        /*0288*/ 	.short	0x010a
        /*028a*/ 	.byte	0x3f
	.zero		1


	//   ....[31]....
        /*028c*/ 	.word	0x00004a00
        /*0290*/ 	.word	0x00000009
        /*0294*/ 	.word	0x00000000
        /*0298*/ 	.short	0x010a
        /*029a*/ 	.byte	0x3f
	.zero		1


	//   ....[32]....
        /*029c*/ 	.word	0x00004a90
        /*02a0*/ 	.word	0x00000006
        /*02a4*/ 	.word	0x00000000
        /*02a8*/ 	.short	0x010a
        /*02aa*/ 	.byte	0x3f
	.zero		1


	//   ....[33]....
        /*02ac*/ 	.word	0x00004b20
        /*02b0*/ 	.word	0x00000009
        /*02b4*/ 	.word	0x00000000
        /*02b8*/ 	.short	0x010a
        /*02ba*/ 	.byte	0x3f
	.zero		1


	//   ....[34]....
        /*02bc*/ 	.word	0x00004bb0
        /*02c0*/ 	.word	0x00000006
        /*02c4*/ 	.word	0x00000000
        /*02c8*/ 	.short	0x010a
        /*02ca*/ 	.byte	0x3f
	.zero		1


	//   ....[35]....
        /*02cc*/ 	.word	0x00004c40
        /*02d0*/ 	.word	0x00000003
        /*02d4*/ 	.word	0x00000000
        /*02d8*/ 	.short	0x010a
        /*02da*/ 	.byte	0x3f
	.zero		1


	//   ....[36]....
        /*02dc*/ 	.word	0x00004cb0
        /*02e0*/ 	.word	0x00000003
        /*02e4*/ 	.word	0xfffffff8
        /*02e8*/ 	.short	0x010a
        /*02ea*/ 	.byte	0x3f
	.zero		1


	//   ....[37]....
        /*02ec*/ 	.word	0x00004d00
        /*02f0*/ 	.word	0x00000003
        /*02f4*/ 	.word	0x00000000
        /*02f8*/ 	.short	0x010a
        /*02fa*/ 	.byte	0x3f
	.zero		1


	//   ....[38]....
        /*02fc*/ 	.word	0x00004d60
        /*0300*/ 	.word	0x00000003
        /*0304*/ 	.word	0x00000000
        /*0308*/ 	.short	0x010a
        /*030a*/ 	.byte	0x3f
	.zero		1


	//   ....[39]....
        /*030c*/ 	.word	0x00004dc0
        /*0310*/ 	.word	0x00000003
        /*0314*/ 	.word	0x00000008
        /*0318*/ 	.short	0x010a
        /*031a*/ 	.byte	0x3f
	.zero		1


	//   ....[40]....
        /*031c*/ 	.word	0x00004ea0
        /*0320*/ 	.word	0x0000000b
        /*0324*/ 	.word	0x00000030
        /*0328*/ 	.short	0x010a
        /*032a*/ 	.byte	0x3f
	.zero		1


	//   ....[41]....
        /*032c*/ 	.word	0x00004f80
        /*0330*/ 	.word	0x00000007
        /*0334*/ 	.word	0x00000000
        /*0338*/ 	.short	0x010a
        /*033a*/ 	.byte	0x3f
	.zero		1


	//   ....[42]....
        /*033c*/ 	.word	0x00004fd0
        /*0340*/ 	.word	0x00000009
        /*0344*/ 	.word	0x00000000
        /*0348*/ 	.short	0x010a
        /*034a*/ 	.byte	0x3f
	.zero		1


	//   ....[43]....
        /*034c*/ 	.word	0x00005020
        /*0350*/ 	.word	0x00000006
        /*0354*/ 	.word	0x00000000
        /*0358*/ 	.short	0x010a
        /*035a*/ 	.byte	0x3f
	.zero		1


	//   ....[44]....
        /*035c*/ 	.word	0x00005070
        /*0360*/ 	.word	0x00000009
        /*0364*/ 	.word	0x00000000
        /*0368*/ 	.short	0x010a
        /*036a*/ 	.byte	0x3f
	.zero		1


	//   ....[45]....
        /*036c*/ 	.word	0x000050c0
        /*0370*/ 	.word	0x00000006
        /*0374*/ 	.word	0x00000000
        /*0378*/ 	.short	0x010a
        /*037a*/ 	.byte	0x3f
	.zero		1


	//----- nvinfo : EIATTR_NUM_MBARRIERS
	.align		4
.L_35:
        /*037c*/ 	.byte	0x03, 0x38
        /*037e*/ 	.short	0x0012


	//----- nvinfo : EIATTR_EXIT_INSTR_OFFSETS
	.align		4
        /*0380*/ 	.byte	0x04, 0x1c
        /*0382*/ 	.short	(.L_37 - .L_36)


	//   ....[0]....
.L_36:
        /*0384*/ 	.word	0x000011e0


	//   ....[1]....
        /*0388*/ 	.word	0x00001240


	//   ....[2]....
        /*038c*/ 	.word	0x000039a0


	//   ....[3]....
        /*0390*/ 	.word	0x000039d0


	//   ....[4]....
        /*0394*/ 	.word	0x00004c90


	//----- nvinfo : EIATTR_MAX_THREADS
	.align		4
.L_37:
        /*0398*/ 	.byte	0x04, 0x05
        /*039a*/ 	.short	(.L_39 - .L_38)
.L_38:
        /*039c*/ 	.word	0x00000180
        /*03a0*/ 	.word	0x00000001
        /*03a4*/ 	.word	0x00000001


	//----- nvinfo : EIATTR_CRS_STACK_SIZE
	.align		4
.L_39:
        /*03a8*/ 	.byte	0x04, 0x1e
        /*03aa*/ 	.short	(.L_41 - .L_40)
.L_40:
        /*03ac*/ 	.word	0x00000000


	//----- nvinfo : EIATTR_CBANK_PARAM_SIZE
	.align		4
.L_41:
        /*03b0*/ 	.byte	0x03, 0x19
        /*03b2*/ 	.short	0x0470


	//----- nvinfo : EIATTR_PARAM_CBANK
	.align		4
        /*03b4*/ 	.byte	0x04, 0x0a
        /*03b6*/ 	.short	(.L_43 - .L_42)
	.align		4
.L_42:
        /*03b8*/ 	.word	index@(.nv.constant0._ZN7cutlass13device_kernelINS_4gemm6kernel13GemmUniversalIN4cute5tupleIJiiiiEEENS1_10collective13CollectiveMmaINS1_34MainloopSm90TmaGmmaWarpSpecializedILi6ENS5_IJNS4_1CILi1EEESB_SB_EEENS1_32KernelTmaWarpSpecializedPingpongEEENS5_IJNSA_ILi64EEENSA_ILi8EEENSA_ILi256EEEEEENS_6half_tENS5_IJlSB_lEEESJ_SK_NS4_8TiledMMAINS4_8MMA_AtomIJNS4_4SM904GMMA24MMA_64x8x16_F32F16F16_SSILNSO_5MajorE0ELSQ_0ELNSO_7ScaleInE1ELSR_1EEEEEENS4_6LayoutISC_NS5_IJNSA_ILi0EEESV_SV_EEEEENS5_IJNS4_10UnderscoreESY_SY_EEEEENS4_13SM90_TMA_LOADENS4_14ComposedLayoutINS4_7SwizzleILi3ELi4ELi3EEENS4_18smem_ptr_flag_bitsILi16EEENSU_INS5_IJSG_SF_EEENS5_IJSF_SB_EEEEEEEvNS4_8identityES11_S1A_vS1B_EENS_8epilogue10collective6detail29Sm90TmaWarpSpecializedAdapterINS1E_15DefaultEpilogueISJ_SK_SK_NS1D_6thread17LinearCombinationISJ_Li1EffLNS1I_9ScaleType4KindE0ELNS_15FloatRoundStyleE2ESJ_EENS1_15EpilogueDefaultEEEEEvvEEEEvNT_6ParamsE)
        /*03bc*/ 	.short	0x0210
        /*03be*/ 	.short	0x0470


	//----- nvinfo : EIATTR_SW_WAR
	.align		4
.L_43:
        /*03c0*/ 	.byte	0x04, 0x36
        /*03c2*/ 	.short	(.L_45 - .L_44)
.L_44:
        /*03c4*/ 	.word	0x00000008
.L_45:


//--------------------- .nv.callgraph             --------------------------
	.section	.nv.callgraph,"",@"SHT_CUDA_CALLGRAPH"
	.align	4
	.sectionentsize	8
	.align		4
        /*0000*/ 	.word	0x00000000
	.align		4
        /*0004*/ 	.word	0xffffffff
	.align		4
        /*0008*/ 	.word	index@(_ZN7cutlass13device_kernelINS_4gemm6kernel13GemmUniversalIN4cute5tupleIJiiiiEEENS1_10collective13CollectiveMmaINS1_34MainloopSm90TmaGmmaWarpSpecializedILi6ENS5_IJNS4_1CILi1EEESB_SB_EEENS1_32KernelTmaWarpSpecializedPingpongEEENS5_IJNSA_ILi64EEENSA_ILi8EEENSA_ILi256EEEEEENS_6half_tENS5_IJlSB_lEEESJ_SK_NS4_8TiledMMAINS4_8MMA_AtomIJNS4_4SM904GMMA24MMA_64x8x16_F32F16F16_SSILNSO_5MajorE0ELSQ_0ELNSO_7ScaleInE1ELSR_1EEEEEENS4_6LayoutISC_NS5_IJNSA_ILi0EEESV_SV_EEEEENS5_IJNS4_10UnderscoreESY_SY_EEEEENS4_13SM90_TMA_LOADENS4_14ComposedLayoutINS4_7SwizzleILi3ELi4ELi3EEENS4_18smem_ptr_flag_bitsILi16EEENSU_INS5_IJSG_SF_EEENS5_IJSF_SB_EEEEEEEvNS4_8identityES11_S1A_vS1B_EENS_8epilogue10collective6detail29Sm90TmaWarpSpecializedAdapterINS1E_15DefaultEpilogueISJ_SK_SK_NS1D_6thread17LinearCombinationISJ_Li1EffLNS1I_9ScaleType4KindE0ELNS_15FloatRoundStyleE2ESJ_EENS1_15EpilogueDefaultEEEEEvvEEEEvNT_6ParamsE)
	.align		4
        /*000c*/ 	.word	index@(__assertfail)
	.align		4
        /*0010*/ 	.word	0x00000000
	.align		4
        /*0014*/ 	.word	0xfffffffe
	.align		4
        /*0018*/ 	.word	0x00000000
	.align		4
        /*001c*/ 	.word	0xfffffffd
	.align		4
        /*0020*/ 	.word	0x00000000
	.align		4
        /*0024*/ 	.word	0xfffffffc


//--------------------- .nv.constant4             --------------------------
	.section	.nv.constant4,"a",@progbits
	.align	8
	.align		8
.nv.constant4:
        /*0000*/ 	.dword	__assertfail
	.align		8
        /*0008*/ 	.dword	__unnamed_1
	.align		8
        /*0010*/ 	.dword	_ZN40_INTERNAL_96407b7b_4_k_cu_85d26815_147944cuda3std3__45__cpo5beginE
	.align		8
        /*0018*/ 	.dword	_ZN40_INTERNAL_96407b7b_4_k_cu_85d26815_147944cuda3std3__45__cpo3endE
	.align		8
        /*0020*/ 	.dword	_ZN40_INTERNAL_96407b7b_4_k_cu_85d26815_147944cuda3std3__45__cpo6cbeginE
	.align		8
        /*0028*/ 	.dword	_ZN40_INTERNAL_96407b7b_4_k_cu_85d26815_147944cuda3std3__45__cpo4cendE
	.align		8
        /*0030*/ 	.dword	_ZN40_INTERNAL_96407b7b_4_k_cu_85d26815_147944cuda3std3__442_GLOBAL__N__96407b7b_4_k_cu_85d26815_147946ignoreE
	.align		8
        /*0038*/ 	.dword	_ZN40_INTERNAL_96407b7b_4_k_cu_85d26815_147944cuda3std3__419piecewise_constructE
	.align		8
        /*0040*/ 	.dword	_ZN40_INTERNAL_96407b7b_4_k_cu_85d26815_147944cuda3std3__48in_placeE
	.align		8
        /*0048*/ 	.dword	_ZN40_INTERNAL_96407b7b_4_k_cu_85d26815_147944cuda3std6ranges3__45__cpo4swapE
	.align		8
        /*0050*/ 	.dword	_ZN40_INTERNAL_96407b7b_4_k_cu_85d26815_147944cuda3std6ranges3__45__cpo9iter_moveE
	.align		8
        /*0058*/ 	.dword	_ZN40_INTERNAL_96407b7b_4_k_cu_85d26815_147944cute7productE
	.align		8
        /*0060*/ 	.dword	_ZN40_INTERNAL_96407b7b_4_k_cu_85d26815_147944cute1_E
	.align		8
        /*0068*/ 	.dword	$str$22
	.align		8
        /*0070*/ 	.dword	$str$23


//--------------------- .text._ZN7cutlass13device_kernelINS_4gemm6kernel13GemmUniversalIN4cute5tupleIJiiiiEEENS1_10collective13CollectiveMmaINS1_34MainloopSm90TmaGmmaWarpSpecializedILi6ENS5_IJNS4_1CILi1EEESB_SB_EEENS1_32KernelTmaWarpSpecializedPingpongEEENS5_IJNSA_ILi64EEENSA_ILi8EEENSA_ILi256EEEEEENS_6half_tENS5_IJlSB_lEEESJ_SK_NS4_8TiledMMAINS4_8MMA_AtomIJNS4_4SM904GMMA24MMA_64x8x16_F32F16F16_SSILNSO_5MajorE0ELSQ_0ELNSO_7ScaleInE1ELSR_1EEEEEENS4_6LayoutISC_NS5_IJNSA_ILi0EEESV_SV_EEEEENS5_IJNS4_10UnderscoreESY_SY_EEEEENS4_13SM90_TMA_LOADENS4_14ComposedLayoutINS4_7SwizzleILi3ELi4ELi3EEENS4_18smem_ptr_flag_bitsILi16EEENSU_INS5_IJSG_SF_EEENS5_IJSF_SB_EEEEEEEvNS4_8identityES11_S1A_vS1B_EENS_8epilogue10collective6detail29Sm90TmaWarpSpecializedAdapterINS1E_15DefaultEpilogueISJ_SK_SK_NS1D_6thread17LinearCombinationISJ_Li1EffLNS1I_9ScaleType4KindE0ELNS_15FloatRoundStyleE2ESJ_EENS1_15EpilogueDefaultEEEEEvvEEEEvNT_6ParamsE --------------------------
	.section	.text._ZN7cutlass13device_kernelINS_4gemm6kernel13GemmUniversalIN4cute5tupleIJiiiiEEENS1_10collective13CollectiveMmaINS1_34MainloopSm90TmaGmmaWarpSpecializedILi6ENS5_IJNS4_1CILi1EEESB_SB_EEENS1_32KernelTmaWarpSpecializedPingpongEEENS5_IJNSA_ILi64EEENSA_ILi8EEENSA_ILi256EEEEEENS_6half_tENS5_IJlSB_lEEESJ_SK_NS4_8TiledMMAINS4_8MMA_AtomIJNS4_4SM904GMMA24MMA_64x8x16_F32F16F16_SSILNSO_5MajorE0ELSQ_0ELNSO_7ScaleInE1ELSR_1EEEEEENS4_6LayoutISC_NS5_IJNSA_ILi0EEESV_SV_EEEEENS5_IJNS4_10UnderscoreESY_SY_EEEEENS4_13SM90_TMA_LOADENS4_14ComposedLayoutINS4_7SwizzleILi3ELi4ELi3EEENS4_18smem_ptr_flag_bitsILi16EEENSU_INS5_IJSG_SF_EEENS5_IJSF_SB_EEEEEEEvNS4_8identityES11_S1A_vS1B_EENS_8epilogue10collective6detail29Sm90TmaWarpSpecializedAdapterINS1E_15DefaultEpilogueISJ_SK_SK_NS1D_6thread17LinearCombinationISJ_Li1EffLNS1I_9ScaleType4KindE0ELNS_15FloatRoundStyleE2ESJ_EENS1_15EpilogueDefaultEEEEEvvEEEEvNT_6ParamsE,"ax",@progbits
	.align	128
.text._ZN7cutlass13device_kernelINS_4gemm6kernel13GemmUniversalIN4cute5tupleIJiiiiEEENS1_10collective13CollectiveMmaINS1_34MainloopSm90TmaGmmaWarpSpecializedILi6ENS5_IJNS4_1CILi1EEESB_SB_EEENS1_32KernelTmaWarpSpecializedPingpongEEENS5_IJNSA_ILi64EEENSA_ILi8EEENSA_ILi256EEEEEENS_6half_tENS5_IJlSB_lEEESJ_SK_NS4_8TiledMMAINS4_8MMA_AtomIJNS4_4SM904GMMA24MMA_64x8x16_F32F16F16_SSILNSO_5MajorE0ELSQ_0ELNSO_7ScaleInE1ELSR_1EEEEEENS4_6LayoutISC_NS5_IJNSA_ILi0EEESV_SV_EEEEENS5_IJNS4_10UnderscoreESY_SY_EEEEENS4_13SM90_TMA_LOADENS4_14ComposedLayoutINS4_7SwizzleILi3ELi4ELi3EEENS4_18smem_ptr_flag_bitsILi16EEENSU_INS5_IJSG_SF_EEENS5_IJSF_SB_EEEEEEEvNS4_8identityES11_S1A_vS1B_EENS_8epilogue10collective6detail29Sm90TmaWarpSpecializedAdapterINS1E_15DefaultEpilogueISJ_SK_SK_NS1D_6thread17LinearCombinationISJ_Li1EffLNS1I_9ScaleType4KindE0ELNS_15FloatRoundStyleE2ESJ_EENS1_15EpilogueDefaultEEEEEvvEEEEvNT_6ParamsE:
        .type           _ZN7cutlass13device_kernelINS_4gemm6kernel13GemmUniversalIN4cute5tupleIJiiiiEEENS1_10collective13CollectiveMmaINS1_34MainloopSm90TmaGmmaWarpSpecializedILi6ENS5_IJNS4_1CILi1EEESB_SB_EEENS1_32KernelTmaWarpSpecializedPingpongEEENS5_IJNSA_ILi64EEENSA_ILi8EEENSA_ILi256EEEEEENS_6half_tENS5_IJlSB_lEEESJ_SK_NS4_8TiledMMAINS4_8MMA_AtomIJNS4_4SM904GMMA24MMA_64x8x16_F32F16F16_SSILNSO_5MajorE0ELSQ_0ELNSO_7ScaleInE1ELSR_1EEEEEENS4_6LayoutISC_NS5_IJNSA_ILi0EEESV_SV_EEEEENS5_IJNS4_10UnderscoreESY_SY_EEEEENS4_13SM90_TMA_LOADENS4_14ComposedLayoutINS4_7SwizzleILi3ELi4ELi3EEENS4_18smem_ptr_flag_bitsILi16EEENSU_INS5_IJSG_SF_EEENS5_IJSF_SB_EEEEEEEvNS4_8identityES11_S1A_vS1B_EENS_8epilogue10collective6detail29Sm90TmaWarpSpecializedAdapterINS1E_15DefaultEpilogueISJ_SK_SK_NS1D_6thread17LinearCombinationISJ_Li1EffLNS1I_9ScaleType4KindE0ELNS_15FloatRoundStyleE2ESJ_EENS1_15EpilogueDefaultEEEEEvvEEEEvNT_6ParamsE,@function
        .size           _ZN7cutlass13device_kernelINS_4gemm6kernel13GemmUniversalIN4cute5tupleIJiiiiEEENS1_10collective13CollectiveMmaINS1_34MainloopSm90TmaGmmaWarpSpecializedILi6ENS5_IJNS4_1CILi1EEESB_SB_EEENS1_32KernelTmaWarpSpecializedPingpongEEENS5_IJNSA_ILi64EEENSA_ILi8EEENSA_ILi256EEEEEENS_6half_tENS5_IJlSB_lEEESJ_SK_NS4_8TiledMMAINS4_8MMA_AtomIJNS4_4SM904GMMA24MMA_64x8x16_F32F16F16_SSILNSO_5MajorE0ELSQ_0ELNSO_7ScaleInE1ELSR_1EEEEEENS4_6LayoutISC_NS5_IJNSA_ILi0EEESV_SV_EEEEENS5_IJNS4_10UnderscoreESY_SY_EEEEENS4_13SM90_TMA_LOADENS4_14ComposedLayoutINS4_7SwizzleILi3ELi4ELi3EEENS4_18smem_ptr_flag_bitsILi16EEENSU_INS5_IJSG_SF_EEENS5_IJSF_SB_EEEEEEEvNS4_8identityES11_S1A_vS1B_EENS_8epilogue10collective6detail29Sm90TmaWarpSpecializedAdapterINS1E_15DefaultEpilogueISJ_SK_SK_NS1D_6thread17LinearCombinationISJ_Li1EffLNS1I_9ScaleType4KindE0ELNS_15FloatRoundStyleE2ESJ_EENS1_15EpilogueDefaultEEEEEvvEEEEvNT_6ParamsE,(.L_x_81 - _ZN7cutlass13device_kernelINS_4gemm6kernel13GemmUniversalIN4cute5tupleIJiiiiEEENS1_10collective13CollectiveMmaINS1_34MainloopSm90TmaGmmaWarpSpecializedILi6ENS5_IJNS4_1CILi1EEESB_SB_EEENS1_32KernelTmaWarpSpecializedPingpongEEENS5_IJNSA_ILi64EEENSA_ILi8EEENSA_ILi256EEEEEENS_6half_tENS5_IJlSB_lEEESJ_SK_NS4_8TiledMMAINS4_8MMA_AtomIJNS4_4SM904GMMA24MMA_64x8x16_F32F16F16_SSILNSO_5MajorE0ELSQ_0ELNSO_7ScaleInE1ELSR_1EEEEEENS4_6LayoutISC_NS5_IJNSA_ILi0EEESV_SV_EEEEENS5_IJNS4_10UnderscoreESY_SY_EEEEENS4_13SM90_TMA_LOADENS4_14ComposedLayoutINS4_7SwizzleILi3ELi4ELi3EEENS4_18smem_ptr_flag_bitsILi16EEENSU_INS5_IJSG_SF_EEENS5_IJSF_SB_EEEEEEEvNS4_8identityES11_S1A_vS1B_EENS_8epilogue10collective6detail29Sm90TmaWarpSpecializedAdapterINS1E_15DefaultEpilogueISJ_SK_SK_NS1D_6thread17LinearCombinationISJ_Li1EffLNS1I_9ScaleType4KindE0ELNS_15FloatRoundStyleE2ESJ_EENS1_15EpilogueDefaultEEEEEvvEEEEvNT_6ParamsE)
        .other          _ZN7cutlass13device_kernelINS_4gemm6kernel13GemmUniversalIN4cute5tupleIJiiiiEEENS1_10collective13CollectiveMmaINS1_34MainloopSm90TmaGmmaWarpSpecializedILi6ENS5_IJNS4_1CILi1EEESB_SB_EEENS1_32KernelTmaWarpSpecializedPingpongEEENS5_IJNSA_ILi64EEENSA_ILi8EEENSA_ILi256EEEEEENS_6half_tENS5_IJlSB_lEEESJ_SK_NS4_8TiledMMAINS4_8MMA_AtomIJNS4_4SM904GMMA24MMA_64x8x16_F32F16F16_SSILNSO_5MajorE0ELSQ_0ELNSO_7ScaleInE1ELSR_1EEEEEENS4_6LayoutISC_NS5_IJNSA_ILi0EEESV_SV_EEEEENS5_IJNS4_10UnderscoreESY_SY_EEEEENS4_13SM90_TMA_LOADENS4_14ComposedLayoutINS4_7SwizzleILi3ELi4ELi3EEENS4_18smem_ptr_flag_bitsILi16EEENSU_INS5_IJSG_SF_EEENS5_IJSF_SB_EEEEEEEvNS4_8identityES11_S1A_vS1B_EENS_8epilogue10collective6detail29Sm90TmaWarpSpecializedAdapterINS1E_15DefaultEpilogueISJ_SK_SK_NS1D_6thread17LinearCombinationISJ_Li1EffLNS1I_9ScaleType4KindE0ELNS_15FloatRoundStyleE2ESJ_EENS1_15EpilogueDefaultEEEEEvvEEEEvNT_6ParamsE,@"STO_CUDA_ENTRY STV_DEFAULT"
_ZN7cutlass13device_kernelINS_4gemm6kernel13GemmUniversalIN4cute5tupleIJiiiiEEENS1_10collective13CollectiveMmaINS1_34MainloopSm90TmaGmmaWarpSpecializedILi6ENS5_IJNS4_1CILi1EEESB_SB_EEENS1_32KernelTmaWarpSpecializedPingpongEEENS5_IJNSA_ILi64EEENSA_ILi8EEENSA_ILi256EEEEEENS_6half_tENS5_IJlSB_lEEESJ_SK_NS4_8TiledMMAINS4_8MMA_AtomIJNS4_4SM904GMMA24MMA_64x8x16_F32F16F16_SSILNSO_5MajorE0ELSQ_0ELNSO_7ScaleInE1ELSR_1EEEEEENS4_6LayoutISC_NS5_IJNSA_ILi0EEESV_SV_EEEEENS5_IJNS4_10UnderscoreESY_SY_EEEEENS4_13SM90_TMA_LOADENS4_14ComposedLayoutINS4_7SwizzleILi3ELi4ELi3EEENS4_18smem_ptr_flag_bitsILi16EEENSU_INS5_IJSG_SF_EEENS5_IJSF_SB_EEEEEEEvNS4_8identityES11_S1A_vS1B_EENS_8epilogue10collective6detail29Sm90TmaWarpSpecializedAdapterINS1E_15DefaultEpilogueISJ_SK_SK_NS1D_6thread17LinearCombinationISJ_Li1EffLNS1I_9ScaleType4KindE0ELNS_15FloatRoundStyleE2ESJ_EENS1_15EpilogueDefaultEEEEEvvEEEEvNT_6ParamsE:
[----:B------:R-:W0:Y:S01]  /*0000*/  LDC R1, c[0x0][0x28] ;  /* 0x00000a00ff017b82 */ /* 0x000e220000000800 */
[----:B------:R-:W1:Y:S01]  /*0010*/  S2R R3, SR_TID.X ;  /* 0x0000000000037919 */ /* 0x000e620000002100 */
[----:B------:R-:W-:Y:S01]  /*0020*/  ELECT P0, URZ, PT ;  /* 0x00000000003f782f */ /* 0x000fe20003800000 */
[----:B------:R-:W-:Y:S01]  /*0030*/  BSSY B0, `(.L_x_0) ;  /* 0x000000f000007945 */ /* 0x000fe20003800000 */
[--C-:B-1----:R-:W-:Y:S02]  /*0040*/  SHF.R.U32.HI R0, RZ, 0x5, R3.reuse ;  /* 0x00000005ff007819 */ /* 0x102fe40000011603 */
[----:B------:R-:W-:-:S03]  /*0050*/  SHF.R.U32.HI R4, RZ, 0x7, R3 ;  /* 0x00000007ff047819 */ /* 0x000fc60000011603 */
[----:B------:R-:W1:Y:S04]  /*0060*/  SHFL.IDX PT, R2, R0, RZ, 0x1f ;  /* 0x00001fff00027589 */ /* 0x000e6800000e0000 */
[----:B------:R2:W3:Y:S01]  /*0070*/  SHFL.IDX PT, R6, R4, RZ, 0x1f ;  /* 0x00001fff04067589 */ /* 0x0004e200000e0000 */
[----:B-1----:R-:W-:-:S13]  /*0080*/  ISETP.NE.OR P0, PT, R2, RZ, !P0 ;  /* 0x000000ff0200720c */ /* 0x002fda0004705670 */
[----:B0-23--:R-:W-:Y:S05]  /*0090*/  @P0 BRA `(.L_x_1) ;  /* 0x0000000000200947 */ /* 0x00dfea0003800000 */
[----:B------:R-:W-:Y:S02]  /*00a0*/  ULDC.64 UR4, c[0x0][0x198] ;  /* 0x0000660000047ab9 */ /* 0x000fe40000000a00 */
[----:B------:R-:W-:Y:S02]  /*00b0*/  UIADD3 UR6, UP0, UR4, 0xf0, URZ ;  /* 0x000000f004067890 */ /* 0x000fe4000ff1e03f */
[----:B------:R-:W-:Y:S02]  /*00c0*/  UIADD3 UR4, UP1, UR4, 0x1f0, URZ ;  /* 0x000001f004047890 */ /* 0x000fe4000ff3e03f */
[----:B------:R-:W-:Y:S02]  /*00d0*/  UIADD3.X UR7, URZ, UR5, URZ, UP0, !UPT ;  /* 0x000000053f077290 */ /* 0x000fe400087fe43f */
[----:B------:R-:W-:-:S07]  /*00e0*/  UIADD3.X UR5, URZ, UR5, URZ, UP1, !UPT ;  /* 0x000000053f057290 */ /* 0x000fce0008ffe43f */
[----:B------:R0:W-:Y:S02]  /*00f0*/  UTMACCTL.PF [UR6] ;  /* 0x00000000060079b9 */ /* 0x0001e40008040000 */
[----:B------:R0:W-:Y:S02]  /*0100*/  UTMACCTL.PF [UR4] ;  /* 0x00000000040079b9 */ /* 0x0001e40008040000 */
[----:B0-----:R-:W-:Y:S01]  /*0110*/  NOP ;  /* 0x0000000000007918 */ /* 0x001fe20000000000 */
.L_x_1:
[----:B------:R-:W-:Y:S05]  /*0120*/  BSYNC B0 ;  /* 0x0000000000007941 */ /* 0x000fea0003800000 */
.L_x_0:
[----:B------:R-:W0:Y:S02]  /*0130*/  SHFL.IDX PT, R5, R0, RZ, 0x1f ;  /* 0x00001fff00057589 */ /* 0x000e2400000e0000 */
[----:B0-----:R-:W-:-:S13]  /*0140*/  ISETP.NE.AND P0, PT, R5, RZ, PT ;  /* 0x000000ff0500720c */ /* 0x001fda0003f05270 */
[----:B------:R-:W-:Y:S05]  /*0150*/  @P0 BRA `(.L_x_2) ;  /* 0x0000000000680947 */ /* 0x000fea0003800000 */
[----:B------:R-:W0:Y:S01]  /*0160*/  S2UR UR8, SR_CgaCtaId ;  /* 0x00000000000879c3 */ /* 0x000e220000008800 */
[----:B------:R-:W-:Y:S01]  /*0170*/  UMOV UR4, 0x400 ;  /* 0x0000040000047882 */ /* 0x000fe20000000000 */
[----:B------:R-:W-:Y:S01]  /*0180*/  UMOV UR5, 0x1 ;  /* 0x0000000100057882 */ /* 0x000fe20000000000 */
[----:B------:R-:W-:Y:S01]  /*0190*/  UMOV UR6, 0x80 ;  /* 0x0000008000067882 */ /* 0x000fe20000000000 */
[----:B------:R-:W-:Y:S01]  /*01a0*/  ELECT P0, URZ, PT ;  /* 0x00000000003f782f */ /* 0x000fe20003800000 */
[----:B------:R-:W-:-:S04]  /*01b0*/  UIADD3 UR6, -UR6, 0x100000, URZ ;  /* 0x0010000006067890 */ /* 0x000fc8000fffe13f */
[----:B------:R-:W-:Y:S02]  /*01c0*/  USHF.L.U32 UR7, UR6, 0xb, URZ ;  /* 0x0000000b06077899 */ /* 0x000fe4000800063f */
[----:B------:R-:W-:Y:S02]  /*01d0*/  USHF.L.U32 UR6, UR6, 0x1, URZ ;  /* 0x0000000106067899 */ /* 0x000fe4000800063f */
[----:B0-----:R-:W-:Y:S02]  /*01e0*/  ULEA UR8, UR8, UR4, 0x18 ;  /* 0x0000000408087291 */ /* 0x001fe4000f8ec03f */
[----:B------:R-:W-:-:S04]  /*01f0*/  UIADD3 UR4, -UR5, 0x100000, URZ ;  /* 0x0010000005047890 */ /* 0x000fc8000fffe13f */
[----:B------:R-:W-:Y:S02]  /*0200*/  USHF.L.U32 UR5, UR4, 0xb, URZ ;  /* 0x0000000b04057899 */ /* 0x000fe4000800063f */
[----:B------:R-:W-:Y:S01]  /*0210*/  USHF.L.U32 UR4, UR4, 0x1, URZ ;  /* 0x0000000104047899 */ /* 0x000fe2000800063f */
[----:B------:R-:W0:Y:S11]  /*0220*/  FENCE.VIEW.ASYNC.S ;  /* 0x00000000000073c6 */ /* 0x000e360000000000 */
[----:B0-----:R0:W1:Y:S01]  /*0230*/  SYNCS.EXCH.64 URZ, [UR8], UR4 ;  /* 0x00000004083f75b2 */ /* 0x0010620008000100 */
[----:B------:R0:W2:Y:S01]  /*0240*/  SYNCS.EXCH.64 URZ, [UR8+0x30], UR6 ;  /* 0x00003006083f75b2 */ /* 0x0000a20008000100 */
[----:B------:R0:W3:Y:S01]  /*0250*/  SYNCS.EXCH.64 URZ, [UR8+0x8], UR4 ;  /* 0x00000804083f75b2 */ /* 0x0000e20008000100 */
[----:B------:R0:W4:Y:S01]  /*0260*/  SYNCS.EXCH.64 URZ, [UR8+0x38], UR6 ;  /* 0x00003806083f75b2 */ /* 0x0001220008000100 */
[----:B------:R0:W0:Y:S01]  /*0270*/  SYNCS.EXCH.64 URZ, [UR8+0x10], UR4 ;  /* 0x00001004083f75b2 */ /* 0x0000220008000100 */
[----:B------:R0:W0:Y:S01]  /*0280*/  SYNCS.EXCH.64 URZ, [UR8+0x40], UR6 ;  /* 0x00004006083f75b2 */ /* 0x0000220008000100 */
[----:B------:R0:W0:Y:S01]  /*0290*/  SYNCS.EXCH.64 URZ, [UR8+0x18], UR4 ;  /* 0x00001804083f75b2 */ /* 0x0000220008000100 */
[----:B------:R0:W0:Y:S01]  /*02a0*/  SYNCS.EXCH.64 URZ, [UR8+0x48], UR6 ;  /* 0x00004806083f75b2 */ /* 0x0000220008000100 */
[----:B------:R0:W0:Y:S01]  /*02b0*/  SYNCS.EXCH.64 URZ, [UR8+0x20], UR4 ;  /* 0x00002004083f75b2 */ /* 0x0000220008000100 */
[----:B------:R0:W0:Y:S01]  /*02c0*/  SYNCS.EXCH.64 URZ, [UR8+0x50], UR6 ;  /* 0x00005006083f75b2 */ /* 0x0000220008000100 */
[----:B------:R0:W0:Y:S01]  /*02d0*/  SYNCS.EXCH.64 URZ, [UR8+0x28], UR4 ;  /* 0x00002804083f75b2 */ /* 0x0000220008000100 */
[----:B------:R0:W0:Y:S01]  /*02e0*/  SYNCS.EXCH.64 URZ, [UR8+0x58], UR6 ;  /* 0x00005806083f75b2 */ /* 0x0000220008000100 */
[----:B------:R-:W-:Y:S01]  /*02f0*/  NOP ;  /* 0x0000000000007918 */ /* 0x000fe20000000000 */
.L_x_2:
[----:B------:R-:W5:Y:S01]  /*0300*/  SHFL.IDX PT, R7, R0, RZ, 0x1f ;  /* 0x00001fff00077589 */ /* 0x000f6200000e0000 */
[----:B------:R-:W-:Y:S01]  /*0310*/  ELECT P0, URZ, PT ;  /* 0x00000000003f782f */ /* 0x000fe20003800000 */
[----:B------:R-:W-:Y:S01]  /*0320*/  NOP ;  /* 0x0000000000007918 */ /* 0x000fe20000000000 */
[----:B------:R-:W-:Y:S01]  /*0330*/  ELECT P1, URZ, PT ;  /* 0x00000000003f782f */ /* 0x000fe20003820000 */
[----:B------:R-:W1:Y:S01]  /*0340*/  SHFL.IDX PT, R5, R0, RZ, 0x1f ;  /* 0x00001fff00057589 */ /* 0x000e6200000e0000 */
[----:B0-----:R-:W-:Y:S01]  /*0350*/  UMOV UR4, 0x20 ;  /* 0x0000002000047882 */ /* 0x001fe20000000000 */
[----:B------:R-:W-:Y:S01]  /*0360*/  UMOV UR11, 0x80 ;  /* 0x00000080000b7882 */ /* 0x000fe20000000000 */
[----:B------:R-:W-:Y:S01]  /*0370*/  NOP ;  /* 0x0000000000007918 */ /* 0x000fe20000000000 */
[----:B------:R-:W0:Y:S01]  /*0380*/  SHFL.IDX PT, R4, R4, RZ, 0x1f ;  /* 0x00001fff04047589 */ /* 0x000e2200000e0000 */
[C---:B------:R-:W-:Y:S01]  /*0390*/  VIADD R37, R6.reuse, 0xffffffff ;  /* 0xffffffff06257836 */ /* 0x040fe20000000000 */
[----:B------:R-:W-:Y:S01]  /*03a0*/  ULDC.64 UR48, c[0x0][0x208] ;  /* 0x0000820000307ab9 */ /* 0x000fe20000000a00 */
[----:B------:R-:W-:-:S03]  /*03b0*/  ISETP.NE.AND P2, PT, R6, RZ, PT ;  /* 0x000000ff0600720c */ /* 0x000fc60003f45270 */
[----:B------:R-:W-:Y:S02]  /*03c0*/  ISETP.GE.U32.AND P3, PT, R37, 0x2, PT ;  /* 0x000000022500780c */ /* 0x000fe40003f66070 */
[----:B-----5:R-:W-:Y:S02]  /*03d0*/  ISETP.NE.OR P0, PT, R7, RZ, !P0 ;  /* 0x000000ff0700720c */ /* 0x020fe40004705670 */
[----:B-1----:R-:W-:Y:S02]  /*03e0*/  ISETP.NE.OR P1, PT, R5, RZ, !P1 ;  /* 0x000000ff0500720c */ /* 0x002fe40004f25670 */
[----:B------:R-:W-:Y:S02]  /*03f0*/  SHF.R.S32.HI R5, RZ, 0x1f, R2 ;  /* 0x0000001fff057819 */ /* 0x000fe40000011402 */
[----:B0-----:R-:W-:Y:S02]  /*0400*/  R2UR UR43, R4 ;  /* 0x00000000042b72ca */ /* 0x001fe400000e0000 */
[----:B------:R-:W-:-:S05]  /*0410*/  LEA.HI R5, R5, R2, RZ, 0x2 ;  /* 0x0000000205057211 */ /* 0x000fca00078f10ff */
[----:B------:R-:W-:Y:S01]  /*0420*/  VOTEU.ALL UP0, P0 ;  /* 0x00000000003f7886 */ /* 0x000fe20000000000 */
[----:B------:R-:W-:Y:S01]  /*0430*/  LOP3.LUT R5, R5, 0xfffffffc, RZ, 0xc0, !PT ;  /* 0xfffffffc05057812 */ /* 0x000fe200078ec0ff */
[----:B------:R-:W-:-:S03]  /*0440*/  VOTEU.ALL UP1, P1 ;  /* 0x00000000003f7886 */ /* 0x000fc60000820000 */
[----:B------:R-:W0:Y:S01]  /*0450*/  @!UP0 S2UR UR7, SR_CgaCtaId ;  /* 0x00000000000789c3 */ /* 0x000e220000008800 */
[----:B------:R-:W-:Y:S01]  /*0460*/  @!UP0 UMOV UR6, 0x400 ;  /* 0x0000040000068882 */ /* 0x000fe20000000000 */
[----:B------:R-:W-:-:S04]  /*0470*/  @!UP0 UIADD3 UR4, -UR4, 0x100000, URZ ;  /* 0x0010000004048890 */ /* 0x000fc8000fffe13f */
[----:B------:R-:W-:Y:S02]  /*0480*/  @!UP0 USHF.L.U32 UR5, UR4, 0xb, URZ ;  /* 0x0000000b04058899 */ /* 0x000fe4000800063f */
[----:B------:R-:W-:Y:S01]  /*0490*/  @!UP0 USHF.L.U32 UR4, UR4, 0x1, URZ ;  /* 0x0000000104048899 */ /* 0x000fe2000800063f */
[----:B------:R-:W-:Y:S01]  /*04a0*/  IMAD.IADD R0, R2, 0x1, -R5 ;  /* 0x0000000102007824 */ /* 0x000fe200078e0a05 */
[----:B------:R-:W-:Y:S01]  /*04b0*/  @!UP1 UMOV UR9, 0x400 ;  /* 0x0000040000099882 */ /* 0x000fe20000000000 */
[----:B------:R-:W-:Y:S01]  /*04c0*/  VOTEU.ALL UP2, P1 ;  /* 0x00000000003f7886 */ /* 0x000fe20000840000 */
[----:B------:R-:W-:Y:S01]  /*04d0*/  VOTEU.ALL UP3, P1 ;  /* 0x00000000003f7886 */ /* 0x000fe20000860000 */
[----:B------:R-:W-:Y:S01]  /*04e0*/  VOTEU.ALL UP4, P1 ;  /* 0x00000000003f7886 */ /* 0x000fe20000880000 */
[----:B------:R-:W1:Y:S01]  /*04f0*/  @!UP1 S2UR UR10, SR_CgaCtaId ;  /* 0x00000000000a99c3 */ /* 0x000e620000008800 */
[----:B------:R-:W-:Y:S01]  /*0500*/  VOTEU.ALL UP5, P1 ;  /* 0x00000000003f7886 */ /* 0x000fe200008a0000 */
[----:B------:R-:W-:-:S04]  /*0510*/  SHF.R.S32.HI R2, RZ, 0x1f, R3 ;  /* 0x0000001fff027819 */ /* 0x000fc80000011403 */
[----:B------:R-:W-:-:S04]  /*0520*/  LEA.HI R2, R2, R3, RZ, 0x7 ;  /* 0x0000000302027211 */ /* 0x000fc800078f38ff */
[----:B------:R-:W-:-:S05]  /*0530*/  LOP3.LUT R2, R2, 0xffffff80, RZ, 0xc0, !PT ;  /* 0xffffff8002027812 */ /* 0x000fca00078ec0ff */
[----:B------:R-:W-:Y:S01]  /*0540*/  IMAD.IADD R2, R3, 0x1, -R2 ;  /* 0x0000000103027824 */ /* 0x000fe200078e0a02 */
[----:B0-----:R-:W-:Y:S02]  /*0550*/  @!UP0 ULEA UR8, UR7, UR6, 0x18 ;  /* 0x0000000607088291 */ /* 0x001fe4000f8ec03f */
[----:B------:R-:W-:-:S04]  /*0560*/  @!UP1 UIADD3 UR6, -UR11, 0x100000, URZ ;  /* 0x001000000b069890 */ /* 0x000fc8000fffe13f */
[----:B------:R-:W-:Y:S02]  /*0570*/  @!UP1 USHF.L.U32 UR7, UR6, 0xb, URZ ;  /* 0x0000000b06079899 */ /* 0x000fe4000800063f */
[----:B------:R-:W-:Y:S01]  /*0580*/  @!UP1 USHF.L.U32 UR6, UR6, 0x1, URZ ;  /* 0x0000000106069899 */ /* 0x000fe2000800063f */
[----:B------:R-:W-:Y:S01]  /*0590*/  VOTEU.ALL UP0, P0 ;  /* 0x00000000003f7886 */ /* 0x000fe20000000000 */
[----:B-1----:R-:W-:Y:S01]  /*05a0*/  @!UP1 ULEA UR9, UR10, UR9, 0x18 ;  /* 0x000000090a099291 */ /* 0x002fe2000f8ec03f */
[----:B------:R-:W-:Y:S02]  /*05b0*/  VOTEU.ALL UP1, P0 ;  /* 0x00000000003f7886 */ /* 0x000fe40000020000 */
[----:B------:R-:W-:Y:S01]  /*05c0*/  ULDC.64 UR10, c[0x0][0x598] ;  /* 0x00016600000a7ab9 */ /* 0x000fe20000000a00 */
[----:B------:R-:W-:Y:S01]  /*05d0*/  ISETP.NE.AND P0, PT, R0, 0x3, PT ;  /* 0x000000030000780c */ /* 0x000fe20003f05270 */
[----:B------:R-:W0:Y:S02]  /*05e0*/  FENCE.VIEW.ASYNC.S ;  /* 0x00000000000073c6 */ /* 0x000e240000000000 */
[----:B0-----:R0:W2:Y:S01]  /*05f0*/  @!UP0 SYNCS.EXCH.64 URZ, [UR8+0x90], UR4 ;  /* 0x00009004083f85b2 */ /* 0x0010a20008000100 */
[----:B------:R-:W-:-:S02]  /*0600*/  ISETP.NE.U32.AND P1, PT, RZ, UR10, PT ;  /* 0x0000000aff007c0c */ /* 0x000fc4000bf25070 */
[----:B------:R-:W-:Y:S02]  /*0610*/  ISETP.EQ.OR P0, PT, R0, RZ, !P0 ;  /* 0x000000ff0000720c */ /* 0x000fe40004702670 */
[----:B------:R-:W-:Y:S02]  /*0620*/  ISETP.NE.AND.EX P1, PT, RZ, UR11, PT, P1 ;  /* 0x0000000bff007c0c */ /* 0x000fe4000bf25310 */
[----:B------:R-:W-:-:S04]  /*0630*/  ISETP.EQ.AND P0, PT, R6, RZ, P0 ;  /* 0x000000ff0600720c */ /* 0x000fc80000702270 */
[----:B------:R-:W-:-:S04]  /*0640*/  SEL R18, RZ, 0x1, !P0 ;  /* 0x00000001ff127807 */ /* 0x000fc80004000000 */
[----:B------:R-:W-:Y:S01]  /*0650*/  SEL R18, R18, 0x2, P3 ;  /* 0x0000000212127807 */ /* 0x000fe20001800000 */
[----:B------:R0:W2:Y:S01]  /*0660*/  @!UP1 SYNCS.EXCH.64 URZ, [UR8+0x98], UR4 ;  /* 0x00009804083f95b2 */ /* 0x0000a20008000100 */
[----:B------:R-:W-:Y:S01]  /*0670*/  NOP ;  /* 0x0000000000007918 */ /* 0x000fe20000000000 */
[----:B------:R0:W2:Y:S01]  /*0680*/  @!UP2 SYNCS.EXCH.64 URZ, [UR9+0x70], UR6 ;  /* 0x00007006093fa5b2 */ /* 0x0000a20008000100 */
[----:B------:R0:W2:Y:S01]  /*0690*/  @!UP3 SYNCS.EXCH.64 URZ, [UR9+0x78], UR6 ;  /* 0x00007806093fb5b2 */ /* 0x0000a20008000100 */
[----:B------:R0:W2:Y:S01]  /*06a0*/  @!UP4 SYNCS.EXCH.64 URZ, [UR9+0x80], UR6 ;  /* 0x00008006093fc5b2 */ /* 0x0000a20008000100 */
[----:B------:R0:W2:Y:S01]  /*06b0*/  @!UP5 SYNCS.EXCH.64 URZ, [UR9+0x88], UR6 ;  /* 0x00008806093fd5b2 */ /* 0x0000a20008000100 */
[----:B------:R-:W-:Y:S01]  /*06c0*/  NOP ;  /* 0x0000000000007918 */ /* 0x000fe20000000000 */
[----:B--234-:R-:W-:Y:S06]  /*06d0*/  BAR.SYNC.DEFER_BLOCKING 0x0 ;  /* 0x0000000000007b1d */ /* 0x01cfec0000010000 */
[----:B0-----:R-:W-:Y:S05]  /*06e0*/  @!P1 BRA `(.L_x_3) ;  /* 0x00000000001c9947 */ /* 0x001fea0003800000 */
[----:B------:R-:W0:Y:S02]  /*06f0*/  LDC.64 R4, c[0x0][0x598] ;  /* 0x00016600ff047b82 */ /* 0x000e240000000a00 */
[----:B0-----:R-:W2:Y:S02]  /*0700*/  LDG.E.64 R4, desc[UR48][R4.64] ;  /* 0x0000003004047981 */ /* 0x001ea4000c1e1b00 */
[----:B--2---:R-:W-:-:S04]  /*0710*/  ISETP.NE.U32.AND P0, PT, R4, RZ, PT ;  /* 0x000000ff0400720c */ /* 0x004fc80003f05070 */
[----:B------:R-:W-:-:S13]  /*0720*/  ISETP.NE.AND.EX P0, PT, R5, RZ, PT, P0 ;  /* 0x000000ff0500720c */ /* 0x000fda0003f05300 */
[----:B------:R-:W-:Y:S05]  /*0730*/  @!P0 BRA `(.L_x_3) ;  /* 0x0000000000088947 */ /* 0x000fea0003800000 */
[----:B------:R1:W5:Y:S01]  /*0740*/  LD.E R26, desc[UR48][R4.64] ;  /* 0x00000030041a7980 */ /* 0x000362000c101900 */
[----:B------:R-:W-:Y:S05]  /*0750*/  BRA `(.L_x_4) ;  /* 0x0000000000247947 */ /* 0x000fea0003800000 */
.L_x_3:
[----:B------:R-:W-:Y:S02]  /*0760*/  ULDC.64 UR4, c[0x0][0x588] ;  /* 0x0001620000047ab9 */ /* 0x000fe40000000a00 */
[----:B------:R-:W-:-:S04]  /*0770*/  ISETP.NE.U32.AND P0, PT, RZ, UR4, PT ;  /* 0x00000004ff007c0c */ /* 0x000fc8000bf05070 */
[----:B------:R-:W-:-:S13]  /*0780*/  ISETP.NE.AND.EX P0, PT, RZ, UR5, PT, P0 ;  /* 0x00000005ff007c0c */ /* 0x000fda000bf05300 */
[----:B------:R-:W-:Y:S05]  /*0790*/  @!P0 BRA `(.L_x_5) ;  /* 0x00000000000c8947 */ /* 0x000fea0003800000 */
[----:B------:R-:W0:Y:S02]  /*07a0*/  LDC.64 R26, c[0x0][0x588] ;  /* 0x00016200ff1a7b82 */ /* 0x000e240000000a00 */
[----:B0-----:R0:W5:Y:S01]  /*07b0*/  LDG.E R26, desc[UR48][R26.64] ;  /* 0x000000301a1a7981 */ /* 0x001162000c1e1900 */
[----:B------:R-:W-:Y:S05]  /*07c0*/  BRA `(.L_x_4) ;  /* 0x0000000000087947 */ /* 0x000fea0003800000 */
.L_x_5:
[----:B------:R-:W-:Y:S02]  /*07d0*/  ULDC UR4, c[0x0][0x580] ;  /* 0x0001600000047ab9 */ /* 0x000fe40000000800 */
[----:B------:R-:W-:-:S07]  /*07e0*/  IMAD.U32 R26, RZ, RZ, UR4 ;  /* 0x00000004ff1a7e24 */ /* 0x000fce000f8e00ff */
.L_x_4:
[----:B------:R-:W-:Y:S02]  /*07f0*/  ULDC.64 UR4, c[0x0][0x5a0] ;  /* 0x0001680000047ab9 */ /* 0x000fe40000000a00 */
[----:B------:R-:W-:-:S04]  /*0800*/  ISETP.NE.U32.AND P0, PT, RZ, UR4, PT ;  /* 0x00000004ff007c0c */ /* 0x000fc8000bf05070 */
[----:B------:R-:W-:-:S13]  /*0810*/  ISETP.NE.AND.EX P0, PT, RZ, UR5, PT, P0 ;  /* 0x00000005ff007c0c */ /* 0x000fda000bf05300 */
[----:B------:R-:W-:Y:S05]  /*0820*/  @!P0 BRA `(.L_x_6) ;  /* 0x00000000001c8947 */ /* 0x000fea0003800000 */
[----:B-1----:R-:W1:Y:S02]  /*0830*/  LDC.64 R4, c[0x0][0x5a0] ;  /* 0x00016800ff047b82 */ /* 0x002e640000000a00 */
[----:B-1----:R-:W2:Y:S02]  /*0840*/  LDG.E.64 R4, desc[UR48][R4.64] ;  /* 0x0000003004047981 */ /* 0x002ea4000c1e1b00 */
[----:B--2---:R-:W-:-:S04]  /*0850*/  ISETP.NE.U32.AND P0, PT, R4, RZ, PT ;  /* 0x000000ff0400720c */ /* 0x004fc80003f05070 */
[----:B------:R-:W-:-:S13]  /*0860*/  ISETP.NE.AND.EX P0, PT, R5, RZ, PT, P0 ;  /* 0x000000ff0500720c */ /* 0x000fda0003f05300 */
[----:B------:R-:W-:Y:S05]  /*0870*/  @!P0 BRA `(.L_x_6) ;  /* 0x0000000000088947 */ /* 0x000fea0003800000 */
[----:B------:R3:W5:Y:S01]  /*0880*/  LD.E R28, desc[UR48][R4.64] ;  /* 0x00000030041c7980 */ /* 0x000762000c101900 */
[----:B------:R-:W-:Y:S05]  /*0890*/  BRA `(.L_x_7) ;  /* 0x0000000000247947 */ /* 0x000fea0003800000 */
.L_x_6:
[----:B------:R-:W-:Y:S02]  /*08a0*/  ULDC.64 UR4, c[0x0][0x590] ;  /* 0x0001640000047ab9 */ /* 0x000fe40000000a00 */
[----:B------:R-:W-:-:S04]  /*08b0*/  ISETP.NE.U32.AND P0, PT, RZ, UR4, PT ;  /* 0x00000004ff007c0c */ /* 0x000fc8000bf05070 */
[----:B------:R-:W-:-:S13]  /*08c0*/  ISETP.NE.AND.EX P0, PT, RZ, UR5, PT, P0 ;  /* 0x00000005ff007c0c */ /* 0x000fda000bf05300 */
[----:B------:R-:W-:Y:S05]  /*08d0*/  @!P0 BRA `(.L_x_8) ;  /* 0x00000000000c8947 */ /* 0x000fea0003800000 */
[----:B------:R-:W2:Y:S02]  /*08e0*/  LDC.64 R28, c[0x0][0x590] ;  /* 0x00016400ff1c7b82 */ /* 0x000ea40000000a00 */
[----:B--2---:R2:W5:Y:S01]  /*08f0*/  LDG.E R28, desc[UR48][R28.64] ;  /* 0x000000301c1c7981 */ /* 0x004562000c1e1900 */
[----:B------:R-:W-:Y:S05]  /*0900*/  BRA `(.L_x_7) ;  /* 0x0000000000087947 */ /* 0x000fea0003800000 */
.L_x_8:
[----:B------:R-:W-:Y:S02]  /*0910*/  ULDC UR4, c[0x0][0x584] ;  /* 0x0001610000047ab9 */ /* 0x000fe40000000800 */
[----:B------:R-:W-:-:S07]  /*0920*/  IMAD.U32 R28, RZ, RZ, UR4 ;  /* 0x00000004ff1c7e24 */ /* 0x000fce000f8e00ff */
.L_x_7:
[----:B------:R-:W4:Y:S01]  /*0930*/  LDC R23, c[0x0][0x65c] ;  /* 0x00019700ff177b82 */ /* 0x000f220000000800 */
[----:B------:R-:W0:Y:S01]  /*0940*/  S2R R14, SR_CTAID.Y ;  /* 0x00000000000e7919 */ /* 0x000e220000002600 */
[----:B------:R-:W-:Y:S01]  /*0950*/  ULDC UR6, c[0x0][0x28c] ;  /* 0x0000a30000067ab9 */ /* 0x000fe20000000800 */
[----:B------:R-:W-:Y:S01]  /*0960*/  ISETP.NE.AND P0, PT, R6, 0x2, PT ;  /* 0x000000020600780c */ /* 0x000fe20003f05270 */
[----:B------:R-:W-:Y:S01]  /*0970*/  UIADD3 UR6, UR6, 0xff, URZ ;  /* 0x000000ff06067890 */ /* 0x000fe2000fffe03f */
[----:B-1-3--:R-:W1:Y:S01]  /*0980*/  S2R R4, SR_CTAID.X ;  /* 0x0000000000047919 */ /* 0x00ae620000002500 */
[----:B------:R-:W-:Y:S01]  /*0990*/  UMOV UR36, URZ ;  /* 0x0000003f00247c82 */ /* 0x000fe20008000000 */
[----:B------:R-:W-:Y:S01]  /*09a0*/  UMOV UR38, URZ ;  /* 0x0000003f00267c82 */ /* 0x000fe20008000000 */
[----:B------:R-:W-:Y:S01]  /*09b0*/  USHF.R.S32.HI UR7, URZ, 0x1f, UR6 ;  /* 0x0000001f3f077899 */ /* 0x000fe20008011406 */
[----:B------:R-:W-:-:S03]  /*09c0*/  ULDC.64 UR8, c[0x0][0x650] ;  /* 0x0001940000087ab9 */ /* 0x000fc60000000a00 */
[----:B------:R-:W-:-:S04]  /*09d0*/  ULEA.HI UR7, UR7, UR6, URZ, 0x8 ;  /* 0x0000000607077291 */ /* 0x000fc8000f8f403f */
[----:B------:R-:W-:Y:S01]  /*09e0*/  USHF.R.S32.HI UR37, URZ, 0x8, UR7 ;  /* 0x000000083f257899 */ /* 0x000fe20008011407 */
[----:B----4-:R-:W-:-:S04]  /*09f0*/  ISETP.NE.AND P1, PT, R23, 0x1, PT ;  /* 0x000000011700780c */ /* 0x010fc80003f25270 */
[----:B------:R-:W-:-:S09]  /*0a00*/  P2R R5, PR, RZ, 0x2 ;  /* 0x00000002ff057803 */ /* 0x000fd20000000000 */
[----:B------:R-:W1:Y:S01]  /*0a10*/  @P1 LDC R5, c[0x0][0x10] ;  /* 0x00000400ff051b82 */ /* 0x000e620000000800 */
[----:B0-----:R-:W-:Y:S02]  /*0a20*/  @P1 IMAD.MOV.U32 R6, RZ, RZ, R14 ;  /* 0x000000ffff061224 */ /* 0x001fe400078e000e */
[----:B------:R-:W-:Y:S02]  /*0a30*/  @P1 IMAD.MOV.U32 R7, RZ, RZ, RZ ;  /* 0x000000ffff071224 */ /* 0x000fe400078e00ff */
[----:B------:R-:W-:-:S03]  /*0a40*/  @P1 IMAD.MOV.U32 R19, RZ, RZ, RZ ;  /* 0x000000ffff131224 */ /* 0x000fc600078e00ff */
[----:B------:R-:W0:Y:S01]  /*0a50*/  @!P1 LDC R9, c[0x0][0xc] ;  /* 0x00000300ff099b82 */ /* 0x000e220000000800 */
[----:B------:R-:W-:Y:S01]  /*0a60*/  ULDC UR4, c[0x0][0xc] ;  /* 0x0000030000047ab9 */ /* 0x000fe20000000800 */
[----:B------:R-:W-:Y:S02]  /*0a70*/  ULDC UR5, c[0x0][0x10] ;  /* 0x0000040000057ab9 */ /* 0x000fe40000000800 */
[----:B------:R-:W-:-:S04]  /*0a80*/  UIMAD.WIDE.U32 UR4, UR4, UR5, URZ ;  /* 0x00000005040472a5 */ /* 0x000fc8000f8e003f */
[----:B------:R-:W3:Y:S01]  /*0a90*/  LDC R16, c[0x0][0x14] ;  /* 0x00000500ff107b82 */ /* 0x000ee20000000800 */
[----:B-1----:R-:W-:-:S04]  /*0aa0*/  @P1 IMAD.WIDE.U32 R6, R4, R5, R6 ;  /* 0x0000000504061225 */ /* 0x002fc800078e0006 */
[----:B------:R-:W-:Y:S02]  /*0ab0*/  IMAD.MOV.U32 R5, RZ, RZ, RZ ;  /* 0x000000ffff057224 */ /* 0x000fe400078e00ff */
[----:B------:R-:W-:Y:S02]  /*0ac0*/  @P1 IMAD.IADD R19, R7, 0x1, R19 ;  /* 0x0000000107131824 */ /* 0x000fe400078e0213 */
[----:B------:R-:W-:Y:S02]  /*0ad0*/  @P1 IMAD.MOV.U32 R22, RZ, RZ, R6 ;  /* 0x000000ffff161224 */ /* 0x000fe400078e0006 */
[----:B0-----:R-:W-:-:S04]  /*0ae0*/  @!P1 IMAD.WIDE.U32 R6, R9, R14, R4 ;  /* 0x0000000e09069225 */ /* 0x001fc800078e0004 */
[----:B------:R-:W-:Y:S02]  /*0af0*/  @!P1 IMAD.MOV.U32 R22, RZ, RZ, R6 ;  /* 0x000000ffff169224 */ /* 0x000fe400078e0006 */
[C---:B---3--:R-:W-:Y:S02]  /*0b00*/  IMAD R9, R16.reuse, UR5, RZ ;  /* 0x0000000510097c24 */ /* 0x048fe4000f8e02ff */
[----:B------:R-:W-:-:S04]  /*0b10*/  IMAD.WIDE.U32 R16, R16, UR4, RZ ;  /* 0x0000000410107c25 */ /* 0x000fc8000f8e00ff */
[----:B------:R-:W-:Y:S02]  /*0b20*/  @!P1 IMAD.MOV.U32 R19, RZ, RZ, R7 ;  /* 0x000000ffff139224 */ /* 0x000fe400078e0007 */
[----:B------:R-:W-:Y:S01]  /*0b30*/  IMAD.IADD R6, R17, 0x1, R9 ;  /* 0x0000000111067824 */ /* 0x000fe200078e0209 */
[----:B------:R-:W-:Y:S06]  /*0b40*/  @P0 BRA `(.L_x_9) ;  /* 0x0000000000200947 */ /* 0x000fec0003800000 */
[----:B------:R-:W-:Y:S01]  /*0b50*/  UISETP.GE.U32.AND UP0, UPT, UR37, 0x6, UPT ;  /* 0x000000062500788c */ /* 0x000fe2000bf06070 */
[----:B------:R-:W-:Y:S01]  /*0b60*/  IADD3 R22, P0, R22, R16, RZ ;  /* 0x0000001016167210 */ /* 0x000fe20007f1e0ff */
[----:B------:R-:W-:Y:S01]  /*0b70*/  UIMAD.WIDE.U32 UR4, UR37, -0x55555555, URZ ;  /* 0xaaaaaaab250478a5 */ /* 0x000fe2000f8e003f */
[----:B------:R-:W-:-:S03]  /*0b80*/  UMOV UR38, URZ ;  /* 0x0000003f00267c82 */ /* 0x000fc60008000000 */
[----:B------:R-:W-:Y:S01]  /*0b90*/  USHF.R.U32.HI UR4, URZ, 0x2, UR5 ;  /* 0x000000023f047899 */ /* 0x000fe20008011605 */
[----:B------:R-:W-:-:S03]  /*0ba0*/  IMAD.X R19, R6, 0x1, R19, P0 ;  /* 0x0000000106137824 */ /* 0x000fc600000e0613 */
[----:B------:R-:W-:Y:S02]  /*0bb0*/  UIMAD UR36, UR4, -0x6, UR37 ;  /* 0xfffffffa042478a4 */ /* 0x000fe4000f8e0225 */
[----:B------:R-:W-:-:S12]  /*0bc0*/  @UP0 ULOP3.LUT UR38, UR4, 0x1, URZ, 0xc0, !UPT ;  /* 0x0000000104260892 */ /* 0x000fd8000f8ec03f */
.L_x_9:
[----:B------:R-:W-:Y:S01]  /*0bd0*/  ISETP.GE.U32.AND P0, PT, R22, UR8, PT ;  /* 0x0000000816007c0c */ /* 0x000fe2000bf06070 */
[----:B------:R-:W-:Y:S01]  /*0be0*/  IMAD.MOV.U32 R24, RZ, RZ, -0x1 ;  /* 0xffffffffff187424 */ /* 0x000fe200078e00ff */
[----:B------:R-:W-:Y:S01]  /*0bf0*/  PRMT R7, RZ, 0x7610, R7 ;  /* 0x00007610ff077816 */ /* 0x000fe20000000007 */
[----:B------:R-:W-:Y:S01]  /*0c00*/  IMAD.MOV.U32 R25, RZ, RZ, -0x1 ;  /* 0xffffffffff197424 */ /* 0x000fe200078e00ff */
[----:B------:R-:W-:Y:S01]  /*0c10*/  ISETP.GE.U32.AND.EX P0, PT, R19, UR9, PT, P0 ;  /* 0x0000000913007c0c */ /* 0x000fe2000bf06100 */
[----:B------:R-:W-:-:S12]  /*0c20*/  IMAD.MOV.U32 R27, RZ, RZ, -0x1 ;  /* 0xffffffffff1b7424 */ /* 0x000fd800078e00ff */
[----:B------:R-:W-:Y:S05]  /*0c30*/  @P0 BRA `(.L_x_10) ;  /* 0x0000000400600947 */ /* 0x000fea0003800000 */
[----:B------:R-:W0:Y:S01]  /*0c40*/  LDC.64 R20, c[0x0][0x628] ;  /* 0x00018a00ff147b82 */ /* 0x000e220000000a00 */
[----:B------:R-:W-:Y:S02]  /*0c50*/  IMAD.MOV.U32 R8, RZ, RZ, R22 ;  /* 0x000000ffff087224 */ /* 0x000fe400078e0016 */
[----:B------:R-:W-:-:S05]  /*0c60*/  IMAD.MOV.U32 R9, RZ, RZ, R19 ;  /* 0x000000ffff097224 */ /* 0x000fca00078e0013 */
[----:B------:R-:W1:Y:S08]  /*0c70*/  LDC R24, c[0x0][0x630] ;  /* 0x00018c00ff187b82 */ /* 0x000e700000000800 */
[----:B------:R-:W3:Y:S01]  /*0c80*/  LDC.64 R30, c[0x0][0x620] ;  /* 0x00018800ff1e7b82 */ /* 0x000ee20000000a00 */
[----:B0-----:R-:W-:-:S04]  /*0c90*/  ISETP.NE.U32.AND P0, PT, R20, RZ, PT ;  /* 0x000000ff1400720c */ /* 0x001fc80003f05070 */
[----:B------:R-:W-:-:S13]  /*0ca0*/  ISETP.NE.AND.EX P0, PT, R21, RZ, PT, P0 ;  /* 0x000000ff1500720c */ /* 0x000fda0003f05300 */
[----:B-1-3--:R-:W-:Y:S05]  /*0cb0*/  @!P0 BRA `(.L_x_11) ;  /* 0x0000000000288947 */ /* 0x00afea0003800000 */
[----:B------:R-:W0:Y:S02]  /*0cc0*/  LDC R7, c[0x0][0x634] ;  /* 0x00018d00ff077b82 */ /* 0x000e240000000800 */
[----:B0-----:R-:W-:-:S05]  /*0cd0*/  IADD3 R7, P0, R22, R7, RZ ;  /* 0x0000000716077210 */ /* 0x001fca0007f1e0ff */
[----:B------:R-:W-:-:S04]  /*0ce0*/  IMAD.X R15, RZ, RZ, R19, P0 ;  /* 0x000000ffff0f7224 */ /* 0x000fc800000e0613 */
[----:B------:R-:W-:-:S04]  /*0cf0*/  IMAD.WIDE.U32 R8, R15, R20, RZ ;  /* 0x000000140f087225 */ /* 0x000fc800078e00ff */
[----:B------:R-:W-:-:S04]  /*0d00*/  IMAD.WIDE.U32 R10, P0, R7, R21, R8 ;  /* 0x00000015070a7225 */ /* 0x000fc80007800008 */
[----:B------:R-:W-:-:S04]  /*0d10*/  IMAD.WIDE.U32 R8, R7, R20, RZ ;  /* 0x0000001407087225 */ /* 0x000fc800078e00ff */
[----:B------:R-:W-:Y:S01]  /*0d20*/  IMAD.X R13, RZ, RZ, RZ, P0 ;  /* 0x000000ffff0d7224 */ /* 0x000fe200000e06ff */
[----:B------:R-:W-:Y:S01]  /*0d30*/  IADD3 RZ, P0, R9, R10, RZ ;  /* 0x0000000a09ff7210 */ /* 0x000fe20007f1e0ff */
[----:B------:R-:W-:-:S04]  /*0d40*/  IMAD.MOV.U32 R12, RZ, RZ, R11 ;  /* 0x000000ffff0c7224 */ /* 0x000fc800078e000b */
[----:B------:R-:W-:-:S08]  /*0d50*/  IMAD.WIDE.U32.X R8, R15, R21, R12, P0 ;  /* 0x000000150f087225 */ /* 0x000fd000000e040c */
.L_x_11:
[-CC-:B------:R-:W-:Y:S01]  /*0d60*/  SHF.R.U64 R35, R8, R24.reuse, R9.reuse ;  /* 0x0000001808237219 */ /* 0x180fe20000001209 */
[----:B------:R-:W0:Y:S01]  /*0d70*/  LDC R12, c[0x0][0x618] ;  /* 0x00018600ff0c7b82 */ /* 0x000e220000000800 */
[----:B------:R-:W-:Y:S01]  /*0d80*/  SHF.R.U32.HI R7, RZ, R24, R9 ;  /* 0x00000018ff077219 */ /* 0x000fe20000011609 */
[----:B------:R-:W-:Y:S01]  /*0d90*/  ULDC UR4, c[0x0][0x150] ;  /* 0x0000540000047ab9 */ /* 0x000fe20000000800 */
[----:B------:R-:W-:Y:S01]  /*0da0*/  IADD3 R11, P0, RZ, -R35, RZ ;  /* 0x80000023ff0b7210 */ /* 0x000fe20007f1e0ff */
[----:B------:R-:W-:Y:S01]  /*0db0*/  IMAD.MOV.U32 R8, RZ, RZ, R22 ;  /* 0x000000ffff087224 */ /* 0x000fe200078e0016 */
[----:B------:R-:W-:Y:S01]  /*0dc0*/  I2FP.F32.U32 R5, R4 ;  /* 0x0000000400057245 */ /* 0x000fe20000201000 */
[----:B------:R-:W-:Y:S02]  /*0dd0*/  IMAD.MOV.U32 R9, RZ, RZ, R19 ;  /* 0x000000ffff097224 */ /* 0x000fe400078e0013 */
[----:B------:R-:W1:Y:S01]  /*0de0*/  LDC.64 R32, c[0x0][0x640] ;  /* 0x00019000ff207b82 */ /* 0x000e620000000a00 */
[----:B------:R-:W-:-:S02]  /*0df0*/  IMAD.X R13, RZ, RZ, ~R7, P0 ;  /* 0x000000ffff0d7224 */ /* 0x000fc400000e0e07 */
[----:B------:R-:W-:Y:S01]  /*0e00*/  FMUL R5, R5, UR4 ;  /* 0x0000000405057c20 */ /* 0x000fe20008400000 */
[----:B------:R-:W-:Y:S01]  /*0e10*/  IMAD.WIDE.U32 R8, R11, R30, R8 ;  /* 0x0000001e0b087225 */ /* 0x000fe200078e0008 */
[----:B------:R-:W-:-:S03]  /*0e20*/  ULDC UR4, c[0x0][0x154] ;  /* 0x0000550000047ab9 */ /* 0x000fc60000000800 */
[----:B------:R-:W-:Y:S01]  /*0e30*/  IMAD R10, R13, R30, RZ ;  /* 0x0000001e0d0a7224 */ /* 0x000fe200078e02ff */
[----:B------:R-:W3:Y:S01]  /*0e40*/  LDC R24, c[0x0][0x608] ;  /* 0x00018200ff187b82 */ /* 0x000ee20000000800 */
[----:B------:R-:W4:Y:S02]  /*0e50*/  F2I.U32.TRUNC.NTZ R5, R5 ;  /* 0x0000000500057305 */ /* 0x000f24000020f000 */
[----:B------:R-:W-:-:S04]  /*0e60*/  IMAD R11, R11, R31, R10 ;  /* 0x0000001f0b0b7224 */ /* 0x000fc800078e020a */
[----:B------:R-:W-:Y:S01]  /*0e70*/  IMAD.IADD R9, R9, 0x1, R11 ;  /* 0x0000000109097824 */ /* 0x000fe200078e020b */
[----:B------:R-:W2:Y:S01]  /*0e80*/  LDC R7, c[0x0][0x144] ;  /* 0x00005100ff077b82 */ /* 0x000ea20000000800 */
[----:B------:R-:W-:-:S03]  /*0e90*/  IMAD.MOV.U32 R11, RZ, RZ, -0x1 ;  /* 0xffffffffff0b7424 */ /* 0x000fc600078e00ff */
[----:B0-----:R-:W-:Y:S02]  /*0ea0*/  SHF.R.U64 R20, R8, R12, R9 ;  /* 0x0000000c08147219 */ /* 0x001fe40000001209 */
[----:B------:R-:W-:Y:S02]  /*0eb0*/  I2FP.F32.U32 R8, R14 ;  /* 0x0000000e00087245 */ /* 0x000fe40000201000 */
[----:B------:R-:W0:Y:S01]  /*0ec0*/  LDC R30, c[0x0][0x658] ;  /* 0x00019600ff1e7b82 */ /* 0x000e220000000800 */
[----:B-1----:R-:W-:Y:S01]  /*0ed0*/  ISETP.NE.U32.AND P0, PT, R32, RZ, PT ;  /* 0x000000ff2000720c */ /* 0x002fe20003f05070 */
[----:B----4-:R-:W-:Y:S02]  /*0ee0*/  IMAD.MOV R10, RZ, RZ, -R5 ;  /* 0x000000ffff0a7224 */ /* 0x010fe400078e0a05 */
[----:B------:R-:W-:Y:S01]  /*0ef0*/  FMUL R8, R8, UR4 ;  /* 0x0000000408087c20 */ /* 0x000fe20008400000 */
[----:B------:R-:W-:Y:S01]  /*0f00*/  SHF.R.U32.HI R5, RZ, R12, R9 ;  /* 0x0000000cff057219 */ /* 0x000fe20000011609 */
[----:B------:R-:W-:Y:S01]  /*0f10*/  IMAD.MOV.U32 R9, RZ, RZ, 0x1 ;  /* 0x00000001ff097424 */ /* 0x000fe200078e00ff */
[----:B------:R-:W-:Y:S01]  /*0f20*/  ISETP.NE.AND.EX P0, PT, R33, RZ, PT, P0 ;  /* 0x000000ff2100720c */ /* 0x000fe20003f05300 */
[----:B------:R1:W4:Y:S01]  /*0f30*/  F2I.U32.TRUNC.NTZ R15, R8 ;  /* 0x00000008000f7305 */ /* 0x000322000020f000 */
[----:B------:R-:W1:Y:S01]  /*0f40*/  LDC R21, c[0x0][0x148] ;  /* 0x00005200ff157b82 */ /* 0x000e620000000800 */
[----:B---3--:R-:W-:-:S02]  /*0f50*/  SHF.R.U64 R36, R20, R24, R5 ;  /* 0x0000001814247219 */ /* 0x008fc40000001205 */
[----:B------:R-:W-:-:S05]  /*0f60*/  SHF.R.U32.HI R5, RZ, R24, R5 ;  /* 0x00000018ff057219 */ /* 0x000fca0000011605 */
[----:B------:R-:W3:Y:S01]  /*0f70*/  LDC R27, c[0x0][0x600] ;  /* 0x00018000ff1b7b82 */ /* 0x000ee20000000800 */
[----:B--2---:R-:W-:-:S07]  /*0f80*/  IMAD R7, R7, R10, R4 ;  /* 0x0000000a07077224 */ /* 0x004fce00078e0204 */
[----:B------:R-:W2:Y:S01]  /*0f90*/  LDC R29, c[0x0][0x648] ;  /* 0x00019200ff1d7b82 */ /* 0x000ea20000000800 */
[-C--:B0-----:R-:W-:Y:S02]  /*0fa0*/  SHF.L.U32 R4, R11, R30.reuse, RZ ;  /* 0x0000001e0b047219 */ /* 0x081fe400000006ff */
[--C-:B------:R-:W-:Y:S02]  /*0fb0*/  SHF.R.U64 R24, R36, R30, R5.reuse ;  /* 0x0000001e24187219 */ /* 0x100fe40000001205 */
[----:B------:R-:W-:Y:S02]  /*0fc0*/  LOP3.LUT R13, RZ, R4, RZ, 0x33, !PT ;  /* 0x00000004ff0d7212 */ /* 0x000fe400078e33ff */
[-C--:B------:R-:W-:Y:S01]  /*0fd0*/  SHF.R.U32.HI R5, RZ, R30.reuse, R5 ;  /* 0x0000001eff057219 */ /* 0x080fe20000011605 */
[----:B------:R-:W0:Y:S01]  /*0fe0*/  LDC R31, c[0x0][0x638] ;  /* 0x00018e00ff1f7b82 */ /* 0x000e220000000800 */
[----:B------:R-:W-:Y:S01]  /*0ff0*/  SHF.L.U32 R12, R9, R30, RZ ;  /* 0x0000001e090c7219 */ /* 0x000fe200000006ff */
[----:B------:R-:W-:-:S06]  /*1000*/  IMAD.MOV.U32 R4, RZ, RZ, R24 ;  /* 0x000000ffff047224 */ /* 0x000fcc00078e0018 */
[----:B------:R-:W0:Y:S01]  /*1010*/  LDC R34, c[0x0][0x610] ;  /* 0x00018400ff227b82 */ /* 0x000e220000000800 */
[----:B-1--4-:R-:W-:Y:S05]  /*1020*/  @!P0 BRA `(.L_x_12) ;  /* 0x0000000000288947 */ /* 0x012fea0003800000 */
[----:B------:R-:W1:Y:S02]  /*1030*/  LDC R11, c[0x0][0x64c] ;  /* 0x00019300ff0b7b82 */ /* 0x000e640000000800 */
[----:B-1----:R-:W-:-:S05]  /*1040*/  IADD3 R11, P0, R24, R11, RZ ;  /* 0x0000000b180b7210 */ /* 0x002fca0007f1e0ff */
        /* <DEDUP_REMOVED lines=8> */
.L_x_12:
[----:B--2---:R-:W-:Y:S01]  /*10d0*/  SHF.R.U64 R4, R4, R29, R5 ;  /* 0x0000001d04047219 */ /* 0x004fe20000001205 */
[----:B---3--:R-:W-:Y:S01]  /*10e0*/  VIADD R5, R27, 0xffffffff ;  /* 0xffffffff1b057836 */ /* 0x008fe20000000000 */
[----:B------:R-:W-:Y:S01]  /*10f0*/  LOP3.LUT R13, R36, R13, RZ, 0xc0, !PT ;  /* 0x0000000d240d7212 */ /* 0x000fe200078ec0ff */
[----:B------:R-:W-:Y:S02]  /*1100*/  IMAD.MOV R15, RZ, RZ, -R15 ;  /* 0x000000ffff0f7224 */ /* 0x000fe400078e0a0f */
[----:B------:R-:W-:Y:S01]  /*1110*/  IMAD.MOV R8, RZ, RZ, -R4 ;  /* 0x000000ffff087224 */ /* 0x000fe200078e0a04 */
[----:B------:R-:W-:Y:S01]  /*1120*/  LOP3.LUT R5, R20, R5, RZ, 0xc0, !PT ;  /* 0x0000000514057212 */ /* 0x000fe200078ec0ff */
[----:B------:R-:W-:Y:S02]  /*1130*/  IMAD R12, R12, R4, R13 ;  /* 0x000000040c0c7224 */ /* 0x000fe400078e020d */
[----:B------:R-:W-:Y:S02]  /*1140*/  @P1 IMAD R7, R21, R15, R14 ;  /* 0x0000000f15071224 */ /* 0x000fe400078e020e */
[----:B0-----:R-:W-:-:S02]  /*1150*/  IMAD R4, R8, R31, R24 ;  /* 0x0000001f08047224 */ /* 0x001fc400078e0218 */
[----:B------:R-:W-:Y:S02]  /*1160*/  IMAD R24, R12, R34, R7 ;  /* 0x000000220c187224 */ /* 0x000fe400078e0207 */
[----:B------:R-:W-:Y:S02]  /*1170*/  IMAD R5, R4, R27, R5 ;  /* 0x0000001b04057224 */ /* 0x000fe400078e0205 */
[----:B------:R-:W-:Y:S02]  /*1180*/  IMAD.MOV.U32 R7, RZ, RZ, 0x1 ;  /* 0x00000001ff077424 */ /* 0x000fe400078e00ff */
[----:B------:R-:W-:Y:S01]  /*1190*/  IMAD.MOV.U32 R27, RZ, RZ, R35 ;  /* 0x000000ffff1b7224 */ /* 0x000fe200078e0023 */
[----:B------:R-:W-:Y:S02]  /*11a0*/  SEL R25, R5, R24, !P1 ;  /* 0x0000001805197207 */ /* 0x000fe40004800000 */
[----:B------:R-:W-:-:S07]  /*11b0*/  SEL R24, R24, R5, !P1 ;  /* 0x0000000518187207 */ /* 0x000fce0004800000 */
.L_x_10:
[----:B------:R-:W-:Y:S05]  /*11c0*/  @!P2 BRA `(.L_x_13) ;  /* 0x0000002400f8a947 */ /* 0x000fea0003800000 */
[----:B------:R-:W-:-:S13]  /*11d0*/  ISETP.GT.U32.AND P0, PT, R37, 0x1, PT ;  /* 0x000000012500780c */ /* 0x000fda0003f04070 */
[----:B------:R-:W-:Y:S05]  /*11e0*/  @P0 EXIT ;  /* 0x000000000000094d */ /* 0x000fea0003800000 */
.L_x_14:
[----:B------:R-:W-:-:S08]  /*11f0*/  NOP ;  /* 0x0000000000007918 */ /* 0x000fd00000000000 */
[----:B------:R-:W0:Y:S02]  /*1200*/  USETMAXREG.TRY_ALLOC.CTAPOOL UP0, 0xe8 ;  /* 0x000000e8000079c8 */ /* 0x000e240008000600 */
[----:B0-----:R-:W-:-:S13]  /*1210*/  PLOP3.LUT P0, PT, PT, PT, UP0, 0x80, 0x0 ;  /* 0x000000000000781c */ /* 0x001fda0003f0f008 */
[----:B------:R-:W-:Y:S05]  /*1220*/  @!P0 BRA `(.L_x_14) ;  /* 0xfffffffc00f08947 */ /* 0x000fea000383ffff */
[----:B------:R-:W-:-:S13]  /*1230*/  LOP3.LUT P0, RZ, R7, 0xff, RZ, 0xc0, !PT ;  /* 0x000000ff07ff7812 */ /* 0x000fda000780c0ff */
[----:B------:R-:W-:Y:S05]  /*1240*/  @!P0 EXIT ;  /* 0x000000000000894d */ /* 0x000fea0003800000 */
[----:B------:R-:W0:Y:S01]  /*1250*/  S2UR UR4, SR_CgaCtaId ;  /* 0x00000000000479c3 */ /* 0x000e220000008800 */
[----:B------:R-:W-:Y:S01]  /*1260*/  SHF.R.S32.HI R3, RZ, 0x1f, R2 ;  /* 0x0000001fff037819 */ /* 0x000fe20000011402 */
[----:B------:R-:W-:Y:S01]  /*1270*/  UMOV UR40, 0x400 ;  /* 0x0000040000287882 */ /* 0x000fe20000000000 */
[----:B------:R-:W-:Y:S01]  /*1280*/  UISETP.LT.AND UP0, UPT, UR37, 0x1, UPT ;  /* 0x000000012500788c */ /* 0x000fe2000bf01270 */
[----:B------:R-:W-:Y:S01]  /*1290*/  SHF.L.U64.HI R40, R16, 0x1, R6 ;  /* 0x0000000110287819 */ /* 0x000fe20000010206 */
[----:B------:R-:W-:Y:S01]  /*12a0*/  UIADD3 UR5, UR43, -0x1, URZ ;  /* 0xffffffff2b057890 */ /* 0x000fe2000fffe03f */
[CC--:B------:R-:W-:Y:S01]  /*12b0*/  LEA.HI R0, R3.reuse, R2.reuse, RZ, 0x2 ;  /* 0x0000000203007211 */ /* 0x0c0fe200078f10ff */
[----:B------:R-:W-:Y:S01]  /*12c0*/  USEL UR42, UR37, 0x1, UP0 ;  /* 0x00000001252a7887 */ /* 0x000fe20008000000 */
[----:B--2---:R-:W1:Y:S01]  /*12d0*/  LDC R29, c[0x0][0x658] ;  /* 0x00019600ff1d7b82 */ /* 0x004e620000000800 */
[----:B------:R-:W-:Y:S01]  /*12e0*/  LEA.HI R4, R3, R2, RZ, 0x5 ;  /* 0x0000000203047211 */ /* 0x000fe200078f28ff */
[----:B------:R-:W-:Y:S01]  /*12f0*/  UISETP.NE.AND UP0, UPT, UR5, URZ, UPT ;  /* 0x0000003f0500728c */ /* 0x000fe2000bf05270 */
[--C-:B------:R-:W-:Y:S01]  /*1300*/  SHF.R.S32.HI R30, RZ, 0x2, R0.reuse ;  /* 0x00000002ff1e7819 */ /* 0x100fe20000011400 */
[----:B------:R-:W-:Y:S01]  /*1310*/  ULDC UR8, c[0x0][0x284] ;  /* 0x0000a10000087ab9 */ /* 0x000fe20000000800 */
[----:B------:R-:W-:Y:S01]  /*1320*/  SHF.R.S32.HI R5, RZ, 0x1f, R0 ;  /* 0x0000001fff057819 */ /* 0x000fe20000011400 */
[----:B------:R-:W-:Y:S01]  /*1330*/  USEL UR7, URZ, 0x1, UP0 ;  /* 0x000000013f077887 */ /* 0x000fe20008000000 */
[----:B------:R-:W-:Y:S01]  /*1340*/  LOP3.LUT R3, R0, 0xfffffffc, RZ, 0xc0, !PT ;  /* 0xfffffffc00037812 */ /* 0x000fe200078ec0ff */
[----:B------:R-:W2:Y:S01]  /*1350*/  LDC.64 R8, c[0x0][0x5c8] ;  /* 0x00017200ff087b82 */ /* 0x000ea20000000a00 */
[----:B------:R-:W-:Y:S01]  /*1360*/  LEA.HI R5, R5, R30, RZ, 0x3 ;  /* 0x0000001e05057211 */ /* 0x000fe200078f18ff */
[----:B------:R-:W-:Y:S01]  /*1370*/  IMAD.MOV.U32 R0, RZ, RZ, -0x1 ;  /* 0xffffffffff007424 */ /* 0x000fe200078e00ff */
[----:B------:R-:W-:Y:S01]  /*1380*/  LOP3.LUT R48, R18, 0x1, RZ, 0xfc, !PT ;  /* 0x0000000112307812 */ /* 0x000fe200078efcff */
[----:B------:R-:W-:Y:S01]  /*1390*/  IMAD.IADD R3, R2, 0x1, -R3 ;  /* 0x0000000102037824 */ /* 0x000fe200078e0a03 */
[----:B------:R-:W-:Y:S01]  /*13a0*/  LOP3.LUT R5, R5, 0xfffffff8, RZ, 0xc0, !PT ;  /* 0xfffffff805057812 */ /* 0x000fe200078ec0ff */
[----:B------:R-:W-:Y:S01]  /*13b0*/  IMAD.MOV.U32 R2, RZ, RZ, 0x1 ;  /* 0x00000001ff027424 */ /* 0x000fe200078e00ff */
[----:B------:R-:W-:Y:S01]  /*13c0*/  USHF.L.U32 UR39, UR37, 0x1, URZ ;  /* 0x0000000125277899 */ /* 0x000fe2000800063f */
[----:B------:R-:W3:Y:S01]  /*13d0*/  LDC R10, c[0x0][0x288] ;  /* 0x0000a200ff0a7b82 */ /* 0x000ee20000000800 */
[----:B0-----:R-:W-:Y:S01]  /*13e0*/  ULEA UR40, UR4, UR40, 0x18 ;  /* 0x0000002804287291 */ /* 0x001fe2000f8ec03f */
[----:B------:R-:W-:Y:S01]  /*13f0*/  IMAD.IADD R30, R30, 0x1, -R5 ;  /* 0x000000011e1e7824 */ /* 0x000fe200078e0a05 */
[----:B------:R-:W-:Y:S01]  /*1400*/  USHF.L.U32 UR4, UR5, 0x3, URZ ;  /* 0x0000000305047899 */ /* 0x000fe2000800063f */
[----:B------:R-:W-:Y:S01]  /*1410*/  SHF.R.S32.HI R5, RZ, 0x5, R4 ;  /* 0x00000005ff057819 */ /* 0x000fe20000011404 */
[----:B------:R-:W-:Y:S01]  /*1420*/  UIADD3 UR5, UR40, 0x180, URZ ;  /* 0x0000018028057890 */ /* 0x000fe2000fffe03f */
[----:B------:R-:W-:Y:S01]  /*1430*/  IMAD.SHL.U32 R36, R3, 0x2, RZ ;  /* 0x0000000203247824 */ /* 0x000fe200078e00ff */
[----:B------:R-:W-:Y:S01]  /*1440*/  UIADD3 UR6, UR40, 0x30180, URZ ;  /* 0x0003018028067890 */ /* 0x000fe2000fffe03f */
[--C-:B------:R-:W-:Y:S01]  /*1450*/  SHF.R.S32.HI R31, RZ, 0x1f, R30.reuse ;  /* 0x0000001fff1f7819 */ /* 0x100fe2000001141e */
[----:B------:R-:W-:Y:S01]  /*1460*/  USHF.R.U32.HI UR5, URZ, 0x4, UR5 ;  /* 0x000000043f057899 */ /* 0x000fe20008011605 */
[C-C-:B------:R-:W-:Y:S01]  /*1470*/  IMAD R43, R5.reuse, -0x10, -R30.reuse ;  /* 0xfffffff0052b7824 */ /* 0x140fe200078e0a1e */
[----:B------:R-:W-:Y:S01]  /*1480*/  USHF.R.U32.HI UR6, URZ, 0x4, UR6 ;  /* 0x000000043f067899 */ /* 0x000fe20008011606 */
[-C--:B-1----:R-:W-:Y:S01]  /*1490*/  SHF.L.U32 R0, R0, R29.reuse, RZ ;  /* 0x0000001d00007219 */ /* 0x082fe200000006ff */
[----:B------:R-:W-:Y:S01]  /*14a0*/  UIADD3 UR41, UR40, 0x70, URZ ;  /* 0x0000007028297890 */ /* 0x000fe2000fffe03f */
[----:B------:R-:W-:Y:S01]  /*14b0*/  IMAD.WIDE R30, R5, 0x10, R30 ;  /* 0x00000010051e7825 */ /* 0x000fe200078e021e */
[----:B------:R-:W-:Y:S01]  /*14c0*/  ULOP3.LUT UR4, UR4, 0x8, URZ, 0xc0, !UPT ;  /* 0x0000000804047892 */ /* 0x000fe2000f8ec03f */
[----:B------:R-:W-:Y:S01]  /*14d0*/  SHF.L.U32 R29, R2, R29, RZ ;  /* 0x0000001d021d7219 */ /* 0x000fe200000006ff */
[----:B------:R-:W-:Y:S01]  /*14e0*/  ULOP3.LUT UR5, UR5, 0x3fff, URZ, 0xc0, !UPT ;  /* 0x00003fff05057892 */ /* 0x000fe2000f8ec03f */
[C---:B--2---:R-:W-:Y:S01]  /*14f0*/  SHF.L.U64.HI R38, R8.reuse, 0x3, R9 ;  /* 0x0000000308267819 */ /* 0x044fe20000010209 */
[----:B------:R-:W-:Y:S01]  /*1500*/  ULOP3.LUT UR6, UR6, 0x3fff, URZ, 0xc0, !UPT ;  /* 0x00003fff06067892 */ /* 0x000fe2000f8ec03f */
[----:B------:R-:W-:Y:S01]  /*1510*/  IMAD.SHL.U32 R39, R8, 0x8, RZ ;  /* 0x0000000808277824 */ /* 0x000fe200078e00ff */
[----:B------:R-:W-:Y:S01]  /*1520*/  LOP3.LUT R42, RZ, R0, RZ, 0x33, !PT ;  /* 0x00000000ff2a7212 */ /* 0x000fe200078e33ff */
[----:B------:R-:W-:Y:S01]  /*1530*/  IMAD.U32 R50, RZ, RZ, UR7 ;  /* 0x00000007ff327e24 */ /* 0x000fe2000f8e00ff */
[----:B------:R-:W-:Y:S01]  /*1540*/  SHF.R.S32.HI R37, RZ, 0x1f, R36 ;  /* 0x0000001fff257819 */ /* 0x000fe20000011424 */
[----:B---3--:R-:W-:Y:S01]  /*1550*/  IMAD R41, R3, -0x2, R10 ;  /* 0xfffffffe03297824 */ /* 0x008fe200078e020a */
[----:B------:R-:W-:Y:S01]  /*1560*/  UIADD3 UR42, -UR42, UR37, URZ ;  /* 0x000000252a2a7290 */ /* 0x000fe2000fffe13f */
[----:B------:R-:W-:Y:S01]  /*1570*/  VIADD R43, R43, UR8 ;  /* 0x000000082b2b7c36 */ /* 0x000fe20008000000 */
[----:B------:R-:W-:-:S02]  /*1580*/  ULEA UR43, UR43, UR41, 0x3 ;  /* 0x000000292b2b7291 */ /* 0x000fc4000f8e183f */
[----:B------:R-:W-:Y:S02]  /*1590*/  ULOP3.LUT UR44, UR4, 0x8, URZ, 0x3c, !UPT ;  /* 0x00000008042c7892 */ /* 0x000fe4000f8e3c3f */
[----:B------:R-:W-:Y:S02]  /*15a0*/  ULOP3.LUT UR45, UR4, 0x18, URZ, 0x3c, !UPT ;  /* 0x00000018042d7892 */ /* 0x000fe4000f8e3c3f */
[----:B------:R-:W-:Y:S02]  /*15b0*/  ULOP3.LUT UR46, UR5, 0x10000, URZ, 0xfc, !UPT ;  /* 0x00010000052e7892 */ /* 0x000fe4000f8efc3f */
[----:B------:R-:W-:-:S12]  /*15c0*/  ULOP3.LUT UR47, UR6, 0x10000, URZ, 0xfc, !UPT ;  /* 0x00010000062f7892 */ /* 0x000fd8000f8efc3f */
.L_x_42:
[----:B------:R-:W-:-:S04]  /*15d0*/  SHF.L.U32 R0, R50, 0x1f, RZ ;  /* 0x0000001f32007819 */ /* 0x000fc800000006ff */
[----:B0-----:R-:W0:Y:S02]  /*15e0*/  SYNCS.PHASECHK.TRANS64.TRYWAIT P0, [UR43+-0x8], R0 ;  /* 0xfffff800ff0075a7 */ /* 0x001e24000800016b */
[----:B01----:R-:W-:Y:S05]  /*15f0*/  @!P0 BRA `(.L_x_15) ;  /* 0x0000003400a88947 */ /* 0x003fea0003800000 */
.L_x_66:
[----:B------:R-:W-:Y:S02]  /*1600*/  ULDC UR4, c[0x0][0x28c] ;  /* 0x0000a30000047ab9 */ /* 0x000fe40000000800 */
[----:B------:R-:W-:-:S13]  /*1610*/  ISETP.LT.AND P0, PT, RZ, UR4, PT ;  /* 0x00000004ff007c0c */ /* 0x000fda000bf01270 */
[----:B------:R-:W-:Y:S05]  /*1620*/  @P0 BRA `(.L_x_16) ;  /* 0x0000000000400947 */ /* 0x000fea0003800000 */
[----:B0-----:R-:W-:Y:S01]  /*1630*/  MOV R0, 0x0 ;  /* 0x0000000000007802 */ /* 0x001fe20000000f00 */
[----:B------:R-:W-:Y:S01]  /*1640*/  ULDC.64 UR4, c[0x4][0x68] ;  /* 0x01001a0000047ab9 */ /* 0x000fe20000000a00 */
[----:B------:R-:W-:Y:S01]  /*1650*/  ULDC.64 UR6, c[0x4][0x8] ;  /* 0x0100020000067ab9 */ /* 0x000fe20000000a00 */
[----:B------:R-:W-:Y:S01]  /*1660*/  IMAD.U32 R4, RZ, RZ, UR4 ;  /* 0x00000004ff047e24 */ /* 0x000fe2000f8e00ff */
[----:B------:R0:W1:Y:S01]  /*1670*/  LDC.64 R2, c[0x4][R0] ;  /* 0x0100000000027b82 */ /* 0x0000620000000a00 */
[----:B------:R-:W-:Y:S01]  /*1680*/  IMAD.U32 R5, RZ, RZ, UR5 ;  /* 0x00000005ff057e24 */ /* 0x000fe2000f8e00ff */
[----:B------:R-:W-:Y:S01]  /*1690*/  ULDC.64 UR4, c[0x4][0x70] ;  /* 0x01001c0000047ab9 */ /* 0x000fe20000000a00 */
[----:B------:R-:W-:Y:S02]  /*16a0*/  IMAD.U32 R10, RZ, RZ, UR6 ;  /* 0x00000006ff0a7e24 */ /* 0x000fe4000f8e00ff */
[----:B------:R-:W-:Y:S02]  /*16b0*/  IMAD.U32 R6, RZ, RZ, UR4 ;  /* 0x00000004ff067e24 */ /* 0x000fe4000f8e00ff */
[----:B------:R-:W-:-:S02]  /*16c0*/  IMAD.U32 R7, RZ, RZ, UR5 ;  /* 0x00000005ff077e24 */ /* 0x000fc4000f8e00ff */
[----:B------:R-:W-:Y:S02]  /*16d0*/  IMAD.U32 R11, RZ, RZ, UR7 ;  /* 0x00000007ff0b7e24 */ /* 0x000fe4000f8e00ff */
[----:B------:R-:W-:Y:S02]  /*16e0*/  IMAD.MOV.U32 R8, RZ, RZ, 0x1e1 ;  /* 0x000001e1ff087424 */ /* 0x000fe400078e00ff */
[----:B------:R-:W-:Y:S02]  /*16f0*/  IMAD.MOV.U32 R12, RZ, RZ, 0x1 ;  /* 0x00000001ff0c7424 */ /* 0x000fe400078e00ff */
[----:B0-----:R-:W-:-:S07]  /*1700*/  IMAD.MOV.U32 R13, RZ, RZ, RZ ;  /* 0x000000ffff0d7224 */ /* 0x001fce00078e00ff */
[----:B------:R-:W-:-:S07]  /*1710*/  LEPC R20, `(.L_x_16) ;  /* 0x000000001014794e */ /* 0x000fce0000000000 */
[----:B-1---5:R-:W-:Y:S05]  /*1720*/  CALL.ABS.NOINC R2 ;  /* 0x0000000002007343 */ /* 0x022fea0003c00000 */
.L_x_16:
[----:B------:R-:W-:-:S13]  /*1730*/  ISETP.NE.AND P0, PT, R48, 0x3, PT ;  /* 0x000000033000780c */ /* 0x000fda0003f05270 */
[----:B------:R-:W-:Y:S05]  /*1740*/  @!P0 BRA `(.L_x_17) ;  /* 0x0000000000048947 */ /* 0x000fea0003800000 */
[----:B------:R-:W-:Y:S01]  /*1750*/  BPT.TRAP 0x1 ;  /* 0x000000040000795c */ /* 0x000fe20000300000 */
.L_x_17:
[----:B0-----:R-:W-:Y:S02]  /*1760*/  IMAD.U32 R3, RZ, RZ, UR36 ;  /* 0x00000024ff037e24 */ /* 0x001fe4000f8e00ff */
[----:B------:R-:W-:-:S03]  /*1770*/  IMAD.U32 R0, RZ, RZ, UR38 ;  /* 0x00000026ff007e24 */ /* 0x000fc6000f8e00ff */
[----:B------:R-:W-:Y:S02]  /*1780*/  LEA R3, R3, UR40, 0x3 ;  /* 0x0000002803037c11 */ /* 0x000fe4000f8e18ff */
[----:B------:R-:W-:-:S04]  /*1790*/  SHF.L.U32 R0, R0, 0x1f, RZ ;  /* 0x0000001f00007819 */ /* 0x000fc800000006ff */
[----:B------:R0:W1:Y:S01]  /*17a0*/  SYNCS.PHASECHK.TRANS64.TRYWAIT P1, [R3+URZ], R0 ;  /* 0x00000000030075a7 */ /* 0x000062000802017f */
[----:B------:R-:W-:Y:S05]  /*17b0*/  @!P0 BRA `(.L_x_18) ;  /* 0x0000000000048947 */ /* 0x000fea0003800000 */
[----:B------:R-:W-:Y:S01]  /*17c0*/  BPT.TRAP 0x1 ;  /* 0x000000040000795c */ /* 0x000fe20000300000 */
.L_x_18:
[----:B-1----:R-:W-:Y:S05]  /*17d0*/  @P1 BRA `(.L_x_19) ;  /* 0x0000000000081947 */ /* 0x002fea0003800000 */
[----:B------:R-:W1:Y:S02]  /*17e0*/  SYNCS.PHASECHK.TRANS64.TRYWAIT P1, [R3+URZ], R0 ;  /* 0x00000000030075a7 */ /* 0x000e64000802017f */
[----:B-1----:R-:W-:Y:S05]  /*17f0*/  @!P1 BRA `(.L_x_20) ;  /* 0x0000003400409947 */ /* 0x002fea0003800000 */
.L_x_19:
[----:B------:R-:W-:Y:S05]  /*1800*/  WARPSYNC.ALL ;  /* 0x0000000000007948 */ /* 0x000fea0003800000 */
[----:B------:R-:W-:Y:S01]  /*1810*/  ULEA UR9, UR36, UR46, 0xb ;  /* 0x0000002e24097291 */ /* 0x000fe2000f8e583f */
[----:B------:R-:W-:Y:S01]  /*1820*/  WARPGROUP.ARRIVE ;  /* 0x00000000000079c5 */ /* 0x000fe20000000000 */
[----:B------:R-:W-:Y:S01]  /*1830*/  ULEA UR8, UR36, UR47, 0x8 ;  /* 0x0000002f24087291 */ /* 0x000fe2000f8e403f */
[----:B01----:R-:W-:Y:S01]  /*1840*/  IMAD.U32 R0, RZ, RZ, UR42 ;  /* 0x0000002aff007e24 */ /* 0x003fe2000f8e00ff */
[----:B------:R-:W-:Y:S01]  /*1850*/  UMOV UR5, 0x40000040 ;  /* 0x4000004000057882 */ /* 0x000fe20000000000 */
[----:B------:R-:W-:-:S02]  /*1860*/  UMOV UR7, 0x40000000 ;  /* 0x4000000000077882 */ /* 0x000fc40000000000 */
[----:B------:R-:W-:Y:S01]  /*1870*/  UMOV UR4, UR9 ;  /* 0x0000000900047c82 */ /* 0x000fe20008000000 */
[----:B------:R-:W-:Y:S01]  /*1880*/  ISETP.GE.AND P1, PT, R0, 0x1, PT ;  /* 0x000000010000780c */ /* 0x000fe20003f26270 */
[----:B------:R-:W-:Y:S02]  /*1890*/  UMOV UR6, UR8 ;  /* 0x0000000800067c82 */ /* 0x000fe40008000000 */
[----:B------:R-:W-:Y:S01]  /*18a0*/  HGMMA.64x8x16.F32 R32, gdesc[UR4], RZ, !UPT, gsb0 ;  /* 0x00000000042079f0 */ /* 0x000fe2000c0008ff */
[----:B------:R-:W-:Y:S02]  /*18b0*/  UIADD3 UR4, UR9, 0x2, URZ ;  /* 0x0000000209047890 */ /* 0x000fe4000fffe03f */
[----:B------:R-:W-:Y:S01]  /*18c0*/  UIADD3 UR6, UR8, 0x2, URZ ;  /* 0x0000000208067890 */ /* 0x000fe2000fffe03f */
[----:B------:R-:W-:Y:S01]  /*18d0*/  UMOV UR5, 0x40000040 ;  /* 0x4000004000057882 */ /* 0x000fe20000000000 */
[----:B------:R-:W-:Y:S01]  /*18e0*/  UMOV UR7, 0x40000000 ;  /* 0x4000000000077882 */ /* 0x000fe20000000000 */
[----:B------:R-:W-:-:S02]  /*18f0*/  WARPGROUP.DEPBAR.LE gsb0, 0x0 ;  /* 0x00008000000079c5 */ /* 0x000fc40000010000 */
[----:B------:R-:W-:-:S06]  /*1900*/  WARPGROUP.ARRIVE ;  /* 0x00000000000079c5 */ /* 0x000fcc0000000000 */
[----:B------:R-:W-:Y:S01]  /*1910*/  HGMMA.64x8x16.F32 R32, gdesc[UR4], R32, gsb0 ;  /* 0x00000000042079f0 */ /* 0x000fe20008000820 */
[----:B------:R-:W-:Y:S02]  /*1920*/  UIADD3 UR4, UR9, 0x4, URZ ;  /* 0x0000000409047890 */ /* 0x000fe4000fffe03f */
[----:B------:R-:W-:Y:S01]  /*1930*/  UIADD3 UR6, UR8, 0x4, URZ ;  /* 0x0000000408067890 */ /* 0x000fe2000fffe03f */
[----:B------:R-:W-:Y:S01]  /*1940*/  UMOV UR5, 0x40000040 ;  /* 0x4000004000057882 */ /* 0x000fe20000000000 */
[----:B------:R-:W-:Y:S01]  /*1950*/  UMOV UR7, 0x40000000 ;  /* 0x4000000000077882 */ /* 0x000fe20000000000 */
[----:B------:R-:W-:Y:S02]  /*1960*/  WARPGROUP.DEPBAR.LE gsb0, 0x0 ;  /* 0x00008000000079c5 */ /* 0x000fe40000010000 */
        /* <DEDUP_REMOVED lines=92> */
[----:B------:R-:W-:Y:S03]  /*1f30*/  HGMMA.64x8x16.F32 R32, gdesc[UR4], R32, gsb0 ;  /* 0x00000000042079f0 */ /* 0x000fe60008000820 */
[----:B------:R-:W-:Y:S02]  /*1f40*/  WARPGROUP.DEPBAR.LE gsb0, 0x0 ;  /* 0x00008000000079c5 */ /* 0x000fe40000010000 */
[----:B------:R-:W-:Y:S05]  /*1f50*/  @!P1 BRA `(.L_x_21) ;  /* 0x0000000800609947 */ /* 0x000fea0003800000 */
[----:B------:R-:W-:Y:S01]  /*1f60*/  UIADD3 UR5, UR36, 0x1, URZ ;  /* 0x0000000124057890 */ /* 0x000fe2000fffe03f */
[----:B------:R-:W-:-:S03]  /*1f70*/  IMAD.U32 R0, RZ, RZ, UR42 ;  /* 0x0000002aff007e24 */ /* 0x000fc6000f8e00ff */
[----:B------:R-:W-:-:S04]  /*1f80*/  UISETP.NE.AND UP0, UPT, UR5, 0x6, UPT ;  /* 0x000000060500788c */ /* 0x000fc8000bf05270 */
[----:B------:R-:W-:Y:S02]  /*1f90*/  USEL UR4, URZ, 0x1, UP0 ;  /* 0x000000013f047887 */ /* 0x000fe40008000000 */
[----:B------:R-:W-:Y:S02]  /*1fa0*/  USEL UR5, UR5, URZ, UP0 ;  /* 0x0000003f05057287 */ /* 0x000fe40008000000 */
[----:B------:R-:W-:-:S06]  /*1fb0*/  ULOP3.LUT UR4, UR38, UR4, URZ, 0x3c, !UPT ;  /* 0x0000000426047292 */ /* 0x000fcc000f8e3c3f */
[----:B------:R-:W-:Y:S01]  /*1fc0*/  IMAD.U32 R4, RZ, RZ, UR4 ;  /* 0x00000004ff047e24 */ /* 0x000fe2000f8e00ff */
[----:B------:R-:W-:-:S06]  /*1fd0*/  UMOV UR4, UR36 ;  /* 0x0000002400047c82 */ /* 0x000fcc0008000000 */
.L_x_28:
[----:B01----:R-:W-:Y:S05]  /*1fe0*/  @!P0 BRA `(.L_x_22) ;  /* 0x0000000000048947 */ /* 0x003fea0003800000 */
[----:B------:R-:W-:Y:S01]  /*1ff0*/  BPT.TRAP 0x1 ;  /* 0x000000040000795c */ /* 0x000fe20000300000 */
.L_x_22:
[----:B------:R-:W-:Y:S01]  /*2000*/  ULEA UR6, UR5, UR40, 0x3 ;  /* 0x0000002805067291 */ /* 0x000fe2000f8e183f */
[----:B------:R-:W-:-:S08]  /*2010*/  SHF.L.U32 R2, R4, 0x1f, RZ ;  /* 0x0000001f04027819 */ /* 0x000fd000000006ff */
[----:B------:R0:W1:Y:S01]  /*2020*/  SYNCS.PHASECHK.TRANS64.TRYWAIT P1, [UR6], R2 ;  /* 0x00000002ff0075a7 */ /* 0x0000620008020146 */
[----:B------:R-:W-:Y:S05]  /*2030*/  @!P0 BRA `(.L_x_23) ;  /* 0x0000000000048947 */ /* 0x000fea0003800000 */
[----:B------:R-:W-:Y:S01]  /*2040*/  BPT.TRAP 0x1 ;  /* 0x000000040000795c */ /* 0x000fe20000300000 */
.L_x_23:
[----:B-1----:R-:W-:Y:S05]  /*2050*/  @P1 BRA `(.L_x_24) ;  /* 0x0000000000081947 */ /* 0x002fea0003800000 */
[----:B------:R-:W1:Y:S02]  /*2060*/  SYNCS.PHASECHK.TRANS64.TRYWAIT P1, [UR6], R2 ;  /* 0x00000002ff0075a7 */ /* 0x000e640008020146 */
[----:B-1----:R-:W-:Y:S05]  /*2070*/  @!P1 BRA `(.L_x_25) ;  /* 0x0000002c00349947 */ /* 0x002fea0003800000 */
.L_x_24:
[----:B------:R-:W-:Y:S01]  /*2080*/  ULEA UR6, UR5, UR47, 0x8 ;  /* 0x0000002f05067291 */ /* 0x000fe2000f8e403f */
[----:B------:R-:W-:Y:S01]  /*2090*/  WARPGROUP.ARRIVE ;  /* 0x00000000000079c5 */ /* 0x000fe20000000000 */
[----:B------:R-:W-:Y:S01]  /*20a0*/  ULEA UR7, UR5, UR46, 0xb ;  /* 0x0000002e05077291 */ /* 0x000fe2000f8e583f */
[----:B------:R-:W-:Y:S01]  /*20b0*/  UMOV UR11, 0x40000000 ;  /* 0x40000000000b7882 */ /* 0x000fe20000000000 */
[----:B------:R-:W-:-:S03]  /*20c0*/  UMOV UR9, 0x40000040 ;  /* 0x4000004000097882 */ /* 0x000fc60000000000 */
[----:B------:R-:W-:Y:S02]  /*20d0*/  UMOV UR10, UR6 ;  /* 0x00000006000a7c82 */ /* 0x000fe40008000000 */
[----:B------:R-:W-:Y:S02]  /*20e0*/  UMOV UR8, UR7 ;  /* 0x0000000700087c82 */ /* 0x000fe40008000000 */
[----:B------:R-:W-:Y:S01]  /*20f0*/  HGMMA.64x8x16.F32 R32, gdesc[UR8], R32, gsb0 ;  /* 0x00000000082079f0 */ /* 0x000fe20008000820 */
        /* <DEDUP_REMOVED lines=107> */
[----:B------:R-:W-:Y:S01]  /*27b0*/  BPT.TRAP 0x1 ;  /* 0x000000040000795c */ /* 0x000fe20000300000 */
.L_x_26:
[----:B------:R-:W-:Y:S01]  /*27c0*/  ULEA UR6, UR4, UR40, 0x3 ;  /* 0x0000002804067291 */ /* 0x000fe2000f8e183f */
[----:B------:R-:W-:-:S03]  /*27d0*/  ISETP.GT.U32.AND P1, PT, R18, 0x1, PT ;  /* 0x000000011200780c */ /* 0x000fc60003f24070 */
[----:B------:R-:W-:-:S04]  /*27e0*/  UIADD3 UR6, UR6, 0x30, URZ ;  /* 0x0000003006067890 */ /* 0x000fc8000fffe03f */
[----:B------:R-:W-:-:S09]  /*27f0*/  UPRMT UR6, URZ, 0x654, UR6 ;  /* 0x000006543f067896 */ /* 0x000fd20008000006 */
[----:B------:R-:W-:Y:S01]  /*2800*/  SYNCS.ARRIVE.TRANS64.RED.A1T0 RZ, [UR6], RZ ;  /* 0x000000ffffff79a7 */ /* 0x000fe20008100406 */
[----:B------:R-:W-:Y:S05]  /*2810*/  @P1 BRA `(.L_x_27) ;  /* 0x0000000000041947 */ /* 0x000fea0003800000 */
[----:B------:R-:W-:Y:S01]  /*2820*/  BPT.TRAP 0x1 ;  /* 0x000000040000795c */ /* 0x000fe20000300000 */
.L_x_27:
[----:B------:R-:W-:Y:S01]  /*2830*/  UIADD3 UR5, UR5, 0x1, URZ ;  /* 0x0000000105057890 */ /* 0x000fe2000fffe03f */
[C---:B------:R-:W-:Y:S01]  /*2840*/  ISETP.GT.AND P1, PT, R0.reuse, 0x1, PT ;  /* 0x000000010000780c */ /* 0x040fe20003f24270 */
[----:B------:R-:W-:Y:S01]  /*2850*/  UIADD3 UR4, UR4, 0x1, URZ ;  /* 0x0000000104047890 */ /* 0x000fe2000fffe03f */
[----:B------:R-:W-:Y:S01]  /*2860*/  VIADD R0, R0, 0xffffffff ;  /* 0xffffffff00007836 */ /* 0x000fe20000000000 */
[----:B------:R-:W-:Y:S02]  /*2870*/  UISETP.NE.AND UP0, UPT, UR5, 0x6, UPT ;  /* 0x000000060500788c */ /* 0x000fe4000bf05270 */
[----:B------:R-:W-:Y:S02]  /*2880*/  UISETP.NE.AND UP1, UPT, UR4, 0x6, UPT ;  /* 0x000000060400788c */ /* 0x000fe4000bf25270 */
[----:B------:R-:W-:Y:S02]  /*2890*/  USEL UR6, URZ, 0x1, UP0 ;  /* 0x000000013f067887 */ /* 0x000fe40008000000 */
[----:B------:R-:W-:-:S02]  /*28a0*/  USEL UR5, UR5, URZ, UP0 ;  /* 0x0000003f05057287 */ /* 0x000fc40008000000 */
[----:B------:R-:W-:Y:S02]  /*28b0*/  USEL UR4, UR4, URZ, UP1 ;  /* 0x0000003f04047287 */ /* 0x000fe40008800000 */
[----:B------:R-:W-:Y:S01]  /*28c0*/  LOP3.LUT R4, R4, UR6, RZ, 0x3c, !PT ;  /* 0x0000000604047c12 */ /* 0x000fe2000f8e3cff */
[----:B------:R-:W-:Y:S09]  /*28d0*/  @P1 BRA `(.L_x_28) ;  /* 0xfffffff400c01947 */ /* 0x000ff2000383ffff */
.L_x_21:
[----:B------:R-:W2:Y:S01]  /*28e0*/  LDC R0, c[0x0][0x28c] ;  /* 0x0000a300ff007b82 */ /* 0x000ea20000000800 */
[----:B01----:R-:W-:-:S04]  /*28f0*/  IMAD.U32 R2, RZ, RZ, UR44 ;  /* 0x0000002cff027e24 */ /* 0x003fc8000f8e00ff */
[----:B------:R0:W-:Y:S01]  /*2900*/  SYNCS.ARRIVE.TRANS64.A1T0 RZ, [R2+UR41], RZ ;  /* 0x000000ff02ff79a7 */ /* 0x0001e20008100029 */
[----:B--2---:R-:W-:-:S13]  /*2910*/  ISETP.GE.AND P1, PT, R0, 0x1, PT ;  /* 0x000000010000780c */ /* 0x004fda0003f26270 */
[----:B0-----:R-:W-:Y:S05]  /*2920*/  @!P1 BRA `(.L_x_29) ;  /* 0x0000000000349947 */ /* 0x001fea0003800000 */
[----:B------:R-:W-:Y:S05]  /*2930*/  @!P0 BRA `(.L_x_30) ;  /* 0x0000000000048947 */ /* 0x000fea0003800000 */
[----:B------:R-:W-:Y:S01]  /*2940*/  BPT.TRAP 0x1 ;  /* 0x000000040000795c */ /* 0x000fe20000300000 */
.L_x_30:
[----:B------:R-:W-:Y:S01]  /*2950*/  UIADD3 UR6, UR36, UR42, URZ ;  /* 0x0000002a24067290 */ /* 0x000fe2000fffe03f */
[----:B------:R-:W-:-:S03]  /*2960*/  ISETP.GT.U32.AND P0, PT, R18, 0x1, PT ;  /* 0x000000011200780c */ /* 0x000fc60003f04070 */
[----:B------:R-:W-:-:S04]  /*2970*/  UIMAD.WIDE.U32 UR4, UR6, -0x55555555, URZ ;  /* 0xaaaaaaab060478a5 */ /* 0x000fc8000f8e003f */
[----:B------:R-:W-:-:S04]  /*2980*/  USHF.R.U32.HI UR4, URZ, 0x2, UR5 ;  /* 0x000000023f047899 */ /* 0x000fc80008011605 */
[----:B------:R-:W-:-:S04]  /*2990*/  UIMAD UR6, UR4, -0x6, UR6 ;  /* 0xfffffffa040678a4 */ /* 0x000fc8000f8e0206 */
[----:B------:R-:W-:-:S04]  /*29a0*/  ULEA UR6, UR6, UR40, 0x3 ;  /* 0x0000002806067291 */ /* 0x000fc8000f8e183f */
[----:B------:R-:W-:-:S04]  /*29b0*/  UIADD3 UR6, UR6, 0x30, URZ ;  /* 0x0000003006067890 */ /* 0x000fc8000fffe03f */
[----:B------:R-:W-:-:S09]  /*29c0*/  UPRMT UR6, URZ, 0x654, UR6 ;  /* 0x000006543f067896 */ /* 0x000fd20008000006 */
[----:B------:R-:W-:Y:S01]  /*29d0*/  SYNCS.ARRIVE.TRANS64.RED.A1T0 RZ, [UR6], RZ ;  /* 0x000000ffffff79a7 */ /* 0x000fe20008100406 */
[----:B------:R-:W-:Y:S05]  /*29e0*/  @P0 BRA `(.L_x_29) ;  /* 0x0000000000040947 */ /* 0x000fea0003800000 */
[----:B------:R-:W-:Y:S01]  /*29f0*/  BPT.TRAP 0x1 ;  /* 0x000000040000795c */ /* 0x000fe20000300000 */
.L_x_29:
[----:B------:R-:W-:Y:S01]  /*2a00*/  SHF.L.U32 R0, R50, 0x1f, RZ ;  /* 0x0000001f32007819 */ /* 0x000fe200000006ff */
[----:B------:R-:W-:Y:S01]  /*2a10*/  UIADD3 UR36, UR36, UR39, URZ ;  /* 0x0000002724247290 */ /* 0x000fe2000fffe03f */
[----:B------:R-:W-:Y:S01]  /*2a20*/  SHF.R.S32.HI R11, RZ, 0x1f, R27 ;  /* 0x0000001fff0b7819 */ /* 0x000fe2000001141b */
[----:B------:R-:W-:Y:S01]  /*2a30*/  UISETP.GE.U32.AND UP1, UPT, UR39, 0x6, UPT ;  /* 0x000000062700788c */ /* 0x000fe2000bf26070 */
[----:B------:R-:W0:Y:S01]  /*2a40*/  SYNCS.PHASECHK.TRANS64.TRYWAIT P0, [UR43+0x8], R0 ;  /* 0x00000800ff0075a7 */ /* 0x000e22000800016b */
[----:B------:R-:W-:Y:S02]  /*2a50*/  UISETP.GT.U32.AND UP0, UPT, UR36, 0x5, UPT ;  /* 0x000000052400788c */ /* 0x000fe4000bf04070 */
[----:B------:R-:W-:Y:S02]  /*2a60*/  UIMAD.WIDE.U32 UR4, UR36, -0x55555555, URZ ;  /* 0xaaaaaaab240478a5 */ /* 0x000fe4000f8e003f */
[----:B------:R-:W-:Y:S02]  /*2a70*/  UISETP.LT.U32.AND UP0, UPT, UR39, 0x6, UP0 ;  /* 0x000000062700788c */ /* 0x000fe40008701070 */
[----:B------:R-:W-:-:S02]  /*2a80*/  USHF.R.U32.HI UR4, URZ, 0x2, UR5 ;  /* 0x000000023f047899 */ /* 0x000fc40008011605 */
[----:B------:R-:W-:Y:S02]  /*2a90*/  USEL UR6, URZ, 0x1, !UP0 ;  /* 0x000000013f067887 */ /* 0x000fe4000c000000 */
[----:B------:R-:W-:Y:S02]  /*2aa0*/  UIMAD UR36, UR4, -0x6, UR36 ;  /* 0xfffffffa042478a4 */ /* 0x000fe4000f8e0224 */
[----:B------:R-:W-:-:S04]  /*2ab0*/  ULOP3.LUT UR38, UR38, UR6, URZ, 0x3c, !UPT ;  /* 0x0000000626267292 */ /* 0x000fc8000f8e3c3f */
[----:B------:R-:W-:Y:S01]  /*2ac0*/  @UP1 ULOP3.LUT UR38, UR38, 0x1, UR4, 0x78, !UPT ;  /* 0x0000000126261892 */ /* 0x000fe2000f8e7804 */
[----:B0-----:R-:W-:Y:S11]  /*2ad0*/  @!P0 BRA `(.L_x_31) ;  /* 0x0000002000b48947 */ /* 0x001ff60003800000 */
.L_x_67:
[----:B------:R-:W-:Y:S01]  /*2ae0*/  ULDC.64 UR4, c[0x0][0x5d0] ;  /* 0x0001740000047ab9 */ /* 0x000fe20000000a00 */
[----:B------:R-:W-:Y:S01]  /*2af0*/  ULDC UR6, c[0x0][0x284] ;  /* 0x0000a10000067ab9 */ /* 0x000fe20000000800 */
[----:B0-----:R-:W-:Y:S02]  /*2b00*/  IMAD R0, R11, UR4, RZ ;  /* 0x000000040b007c24 */ /* 0x001fe4000f8e02ff */
[----:B------:R-:W-:Y:S02]  /*2b10*/  IMAD.SHL.U32 R8, R25, 0x8, RZ ;  /* 0x0000000819087824 */ /* 0x000fe400078e00ff */
[C---:B------:R-:W-:Y:S02]  /*2b20*/  IMAD R5, R27.reuse, UR5, R0 ;  /* 0x000000051b057c24 */ /* 0x040fe4000f8e0200 */
[----:B------:R-:W-:Y:S01]  /*2b30*/  IMAD.SHL.U32 R0, R24, 0x40, RZ ;  /* 0x0000004018007824 */ /* 0x000fe200078e00ff */
[----:B------:R-:W-:Y:S01]  /*2b40*/  SHF.R.S32.HI R9, RZ, 0x1f, R8 ;  /* 0x0000001fff097819 */ /* 0x000fe20000011408 */
[----:B------:R-:W-:Y:S01]  /*2b50*/  IMAD.WIDE.U32 R2, R27, UR4, R36 ;  /* 0x000000041b027c25 */ /* 0x000fe2000f8e0024 */
[----:B------:R-:W-:-:S02]  /*2b60*/  ULDC.64 UR4, c[0x0][0x5c8] ;  /* 0x0001720000047ab9 */ /* 0x000fc40000000a00 */
[----:B------:R-:W-:Y:S01]  /*2b70*/  ISETP.GE.AND P0, PT, R0, UR6, PT ;  /* 0x0000000600007c0c */ /* 0x000fe2000bf06270 */
[----:B------:R-:W-:Y:S01]  /*2b80*/  ULDC UR6, c[0x0][0x288] ;  /* 0x0000a20000067ab9 */ /* 0x000fe20000000800 */
[----:B------:R-:W-:Y:S01]  /*2b90*/  IADD3 R2, P1, R8, R2, RZ ;  /* 0x0000000208027210 */ /* 0x000fe20007f3e0ff */
[----:B------:R-:W-:Y:S01]  /*2ba0*/  IMAD.WIDE R24, R24, 0x40, R30 ;  /* 0x0000004018187825 */ /* 0x000fe200078e021e */
[----:B------:R-:W-:Y:S02]  /*2bb0*/  ISETP.GE.OR P0, PT, R8, UR6, P0 ;  /* 0x0000000608007c0c */ /* 0x000fe40008706670 */
[----:B------:R-:W-:Y:S01]  /*2bc0*/  IADD3.X R3, R9, R3, R5, P1, !PT ;  /* 0x0000000309037210 */ /* 0x000fe20000ffe405 */
[----:B------:R-:W-:-:S04]  /*2bd0*/  IMAD R7, R25, UR4, RZ ;  /* 0x0000000419077c24 */ /* 0x000fc8000f8e02ff */
[C---:B------:R-:W-:Y:S02]  /*2be0*/  IMAD R7, R24.reuse, UR5, R7 ;  /* 0x0000000518077c24 */ /* 0x040fe4000f8e0207 */
[----:B------:R-:W-:-:S04]  /*2bf0*/  IMAD.WIDE.U32 R12, R24, UR4, R2 ;  /* 0x00000004180c7c25 */ /* 0x000fc8000f8e0002 */
[----:B------:R-:W-:Y:S05]  /*2c00*/  @P0 BRA `(.L_x_32) ;  /* 0x0000000400d00947 */ /* 0x000fea0003800000 */
[----:B-----5:R-:W-:Y:S01]  /*2c10*/  FSETP.NEU.AND P0, PT, R28, RZ, PT ;  /* 0x000000ff1c00720b */ /* 0x020fe20003f0d000 */
[----:B------:R-:W-:Y:S01]  /*2c20*/  BSSY B0, `(.L_x_32) ;  /* 0x0000072000007945 */ /* 0x000fe20003800000 */
[----:B------:R-:W-:Y:S02]  /*2c30*/  IMAD.IADD R49, R13, 0x1, R7 ;  /* 0x000000010d317824 */ /* 0x000fe400078e0207 */
[----:B------:R-:W-:Y:S02]  /*2c40*/  IMAD.IADD R20, R43, 0x1, -R0 ;  /* 0x000000012b147824 */ /* 0x000fe400078e0a00 */
[----:B------:R-:W-:-:S07]  /*2c50*/  IMAD.IADD R51, R41, 0x1, -R8 ;  /* 0x0000000129337824 */ /* 0x000fce00078e0a08 */
[----:B------:R-:W-:Y:S05]  /*2c60*/  @!P0 BRA `(.L_x_33) ;  /* 0x00000004004c8947 */ /* 0x000fea0003800000 */
[----:B------:R-:W0:Y:S01]  /*2c70*/  LDC.64 R14, c[0x0][0x5b8] ;  /* 0x00016e00ff0e7b82 */ /* 0x000e220000000a00 */
[----:B------:R-:W-:-:S07]  /*2c80*/  ULDC.64 UR4, c[0x0][0x5c0] ;  /* 0x0001700000047ab9 */ /* 0x000fce0000000a00 */
[----:B------:R-:W1:Y:S08]  /*2c90*/  LDC.64 R44, c[0x0][0x5b0] ;  /* 0x00016c00ff2c7b82 */ /* 0x000e700000000a00 */
[----:B------:R-:W2:Y:S01]  /*2ca0*/  LDC.64 R46, c[0x0][0x5a8] ;  /* 0x00016a00ff2e7b82 */ /* 0x000ea20000000a00 */
[-C--:B0-----:R-:W-:Y:S02]  /*2cb0*/  IMAD R0, R11, R14.reuse, RZ ;  /* 0x0000000e0b007224 */ /* 0x081fe400078e02ff */
[----:B------:R-:W-:-:S04]  /*2cc0*/  IMAD.WIDE.U32 R2, R27, R14, R36 ;  /* 0x0000000e1b027225 */ /* 0x000fc800078e0024 */
[----:B------:R-:W-:Y:S01]  /*2cd0*/  IMAD R15, R27, R15, R0 ;  /* 0x0000000f1b0f7224 */ /* 0x000fe200078e0200 */
[----:B------:R-:W-:Y:S01]  /*2ce0*/  IADD3 R4, P0, R8, R2, RZ ;  /* 0x0000000208047210 */ /* 0x000fe20007f1e0ff */
[----:B-1----:R-:W-:-:S03]  /*2cf0*/  IMAD R0, R25, R44, RZ ;  /* 0x0000002c19007224 */ /* 0x002fc600078e02ff */
[----:B------:R-:W-:Y:S01]  /*2d00*/  IADD3.X R5, R9, R3, R15, P0, !PT ;  /* 0x0000000309057210 */ /* 0x000fe200007fe40f */
[----:B------:R-:W-:Y:S01]  /*2d10*/  IMAD R21, R24, R45, R0 ;  /* 0x0000002d18157224 */ /* 0x000fe200078e0200 */
[----:B------:R-:W-:Y:S01]  /*2d20*/  ISETP.GT.AND P0, PT, R20, RZ, PT ;  /* 0x000000ff1400720c */ /* 0x000fe20003f04270 */
[----:B------:R-:W-:-:S03]  /*2d30*/  IMAD.WIDE.U32 R2, R24, R44, R4 ;  /* 0x0000002c18027225 */ /* 0x000fc600078e0004 */
[----:B------:R-:W-:Y:S01]  /*2d40*/  ISETP.GT.AND P1, PT, R51, RZ, P0 ;  /* 0x000000ff3300720c */ /* 0x000fe20000724270 */
[----:B------:R-:W-:Y:S01]  /*2d50*/  IMAD.IADD R0, R3, 0x1, R21 ;  /* 0x0000000103007824 */ /* 0x000fe200078e0215 */
[----:B--2---:R-:W-:-:S04]  /*2d60*/  LEA R6, P2, R2, R46, 0x1 ;  /* 0x0000002e02067211 */ /* 0x004fc800078408ff */
[----:B------:R-:W-:-:S07]  /*2d70*/  LEA.HI.X R7, R2, R47, R0, 0x1, P2 ;  /* 0x0000002f02077211 */ /* 0x000fce00010f0c00 */
[----:B------:R0:W2:Y:S01]  /*2d80*/  @P1 LDG.E.LTC128B.U16 R0, desc[UR48][R6.64] ;  /* 0x0000003006001981 */ /* 0x0000a2000c1e1520 */
[----:B------:R-:W-:Y:S01]  /*2d90*/  IMAD.WIDE.U32 R2, R24, R44, R8 ;  /* 0x0000002c18027225 */ /* 0x000fe200078e0008 */
[----:B------:R-:W-:Y:S01]  /*2da0*/  ISETP.GT.AND P0, PT, R51, 0x1, P0 ;  /* 0x000000013300780c */ /* 0x000fe20000704270 */
[----:B------:R-:W-:Y:S01]  /*2db0*/  BSSY B1, `(.L_x_34) ;  /* 0x0000012000017945 */ /* 0x000fe20003800000 */
[----:B------:R-:W-:-:S04]  /*2dc0*/  IADD3 R10, P2, R36, R2, RZ ;  /* 0x00000002240a7210 */ /* 0x000fc80007f5e0ff */
[----:B------:R-:W-:Y:S02]  /*2dd0*/  IADD3.X R11, R37, R21, R3, P2, !PT ;  /* 0x00000015250b7210 */ /* 0x000fe400017fe403 */
[----:B------:R-:W-:Y:S01]  /*2de0*/  LEA R2, P2, R12, UR4, 0x1 ;  /* 0x000000040c027c11 */ /* 0x000fe2000f8408ff */
[----:B------:R-:W-:-:S03]  /*2df0*/  IMAD.WIDE.U32 R10, R27, R14, R10 ;  /* 0x0000000e1b0a7225 */ /* 0x000fc600078e000a */
[----:B------:R-:W-:Y:S01]  /*2e00*/  LEA.HI.X R3, R12, UR5, R49, 0x1, P2 ;  /* 0x000000050c037c11 */ /* 0x000fe200090f0c31 */
[----:B0-----:R-:W-:Y:S01]  /*2e10*/  IMAD.IADD R7, R15, 0x1, R11 ;  /* 0x000000010f077824 */ /* 0x001fe200078e020b */
[----:B------:R-:W-:Y:S02]  /*2e20*/  LEA R6, P2, R10, R46, 0x1 ;  /* 0x0000002e0a067211 */ /* 0x000fe400078408ff */
[----:B------:R-:W-:Y:S02]  /*2e30*/  SHF.L.U64.HI R11, R44, 0x3, R45 ;  /* 0x000000032c0b7819 */ /* 0x000fe4000001022d */
[----:B------:R-:W-:Y:S01]  /*2e40*/  LEA.HI.X R7, R10, R47, R7, 0x1, P2 ;  /* 0x0000002f0a077211 */ /* 0x000fe200010f0c07 */
[----:B------:R-:W-:Y:S02]  /*2e50*/  IMAD.SHL.U32 R10, R44, 0x8, RZ ;  /* 0x000000082c0a7824 */ /* 0x000fe400078e00ff */
[----:B--2---:R-:W-:-:S05]  /*2e60*/  HADD2.F32 R13, -RZ, R0.H0_H0 ;  /* 0x20000000ff0d7230 */ /* 0x004fca0000004100 */
[----:B------:R-:W-:-:S04]  /*2e70*/  FMUL R13, R13, R28 ;  /* 0x0000001c0d0d7220 */ /* 0x000fc80000400000 */
[----:B------:R-:W-:-:S05]  /*2e80*/  FFMA R13, R32, R26, R13 ;  /* 0x0000001a200d7223 */ /* 0x000fca000000000d */
[----:B------:R-:W-:-:S05]  /*2e90*/  F2FP.F16.F32.PACK_AB R13, RZ, R13 ;  /* 0x0000000dff0d723e */ /* 0x000fca00000000ff */
[----:B------:R0:W-:Y:S01]  /*2ea0*/  @P1 STG.E.U16 desc[UR48][R2.64], R13 ;  /* 0x0000000d02001986 */ /* 0x0001e2000c101530 */
[----:B------:R-:W-:Y:S05]  /*2eb0*/  @!P0 BRA `(.L_x_35) ;  /* 0x0000000000048947 */ /* 0x000fea0003800000 */
[----:B------:R1:W5:Y:S02]  /*2ec0*/  LDG.E.LTC128B.U16 R0, desc[UR48][R6.64+0x2] ;  /* 0x0000023006007981 */ /* 0x000364000c1e1520 */
.L_x_35:
[----:B------:R-:W-:Y:S05]  /*2ed0*/  BSYNC B1 ;  /* 0x0000000000017941 */ /* 0x000fea0003800000 */
.L_x_34:
[----:B-1---5:R-:W-:Y:S01]  /*2ee0*/  HADD2.F32 R7, -RZ, R0.H0_H0 ;  /* 0x20000000ff077230 */ /* 0x022fe20000004100 */
[----:B------:R-:W-:Y:S01]  /*2ef0*/  ISETP.GT.AND P1, PT, R20, 0x8, PT ;  /* 0x000000081400780c */ /* 0x000fe20003f24270 */
[----:B------:R-:W-:-:S04]  /*2f00*/  IMAD.WIDE.U32 R10, R24, R44, R10 ;  /* 0x0000002c180a7225 */ /* 0x000fc800078e000a */
[----:B------:R-:W-:Y:S01]  /*2f10*/  FMUL R6, R7, R28 ;  /* 0x0000001c07067220 */ /* 0x000fe20000400000 */
[----:B------:R-:W-:Y:S01]  /*2f20*/  IMAD.IADD R21, R21, 0x1, R11 ;  /* 0x0000000115157824 */ /* 0x000fe200078e020b */
[----:B------:R-:W-:Y:S01]  /*2f30*/  IADD3 R7, P3, R4, R10, RZ ;  /* 0x0000000a04077210 */ /* 0x000fe20007f7e0ff */
[----:B0-----:R-:W-:Y:S02]  /*2f40*/  @P0 IMAD.MOV.U32 R13, RZ, RZ, R3 ;  /* 0x000000ffff0d0224 */ /* 0x001fe400078e0003 */
[----:B------:R-:W-:Y:S01]  /*2f50*/  FFMA R6, R33, R26, R6 ;  /* 0x0000001a21067223 */ /* 0x000fe20000000006 */
[----:B------:R-:W-:Y:S01]  /*2f60*/  ISETP.GT.AND P2, PT, R51, RZ, P1 ;  /* 0x000000ff3300720c */ /* 0x000fe20000f44270 */
[----:B------:R-:W-:Y:S01]  /*2f70*/  IMAD.X R12, R21, 0x1, R5, P3 ;  /* 0x00000001150c7824 */ /* 0x000fe200018e0605 */
[----:B------:R-:W-:Y:S02]  /*2f80*/  LEA R4, P3, R7, R46, 0x1 ;  /* 0x0000002e07047211 */ /* 0x000fe400078608ff */
[----:B------:R-:W-:-:S02]  /*2f90*/  F2FP.F16.F32.PACK_AB R6, RZ, R6 ;  /* 0x00000006ff06723e */ /* 0x000fc400000000ff */
[----:B------:R-:W-:Y:S01]  /*2fa0*/  LEA.HI.X R5, R7, R47, R12, 0x1, P3 ;  /* 0x0000002f07057211 */ /* 0x000fe200018f0c0c */
[----:B------:R-:W-:Y:S01]  /*2fb0*/  @P0 IMAD.MOV.U32 R12, RZ, RZ, R2 ;  /* 0x000000ffff0c0224 */ /* 0x000fe200078e0002 */
[----:B------:R-:W-:-:S05]  /*2fc0*/  PRMT R20, R6, 0x7610, R20 ;  /* 0x0000761006147816 */ /* 0x000fca0000000014 */
[----:B------:R0:W-:Y:S04]  /*2fd0*/  @P0 STG.E.U16 desc[UR48][R12.64+0x2], R20 ;  /* 0x000002140c000986 */ /* 0x0001e8000c101530 */
[----:B------:R-:W2:Y:S01]  /*2fe0*/  @P2 LDG.E.LTC128B.U16 R0, desc[UR48][R4.64] ;  /* 0x0000003004002981 */ /* 0x000ea2000c1e1520 */
[C---:B------:R-:W-:Y:S01]  /*2ff0*/  SHF.L.U64.HI R11, R39.reuse, 0x1, R38 ;  /* 0x00000001270b7819 */ /* 0x040fe20000010226 */
[----:B------:R-:W-:Y:S01]  /*3000*/  BSSY B1, `(.L_x_36) ;  /* 0x0000012000017945 */ /* 0x000fe20003800000 */
[----:B------:R-:W-:Y:S02]  /*3010*/  LEA R2, P0, R39, R2, 0x1 ;  /* 0x0000000227027211 */ /* 0x000fe400078008ff */
[----:B------:R-:W-:Y:S02]  /*3020*/  IADD3 R6, P3, P4, R36, R10, R8 ;  /* 0x0000000a24067210 */ /* 0x000fe40007c7e008 */
[----:B------:R-:W-:Y:S01]  /*3030*/  ISETP.GT.AND P1, PT, R51, 0x1, P1 ;  /* 0x000000013300780c */ /* 0x000fe20000f24270 */
[----:B------:R-:W-:-:S02]  /*3040*/  IMAD.X R3, R11, 0x1, R3, P0 ;  /* 0x000000010b037824 */ /* 0x000fc400000e0603 */
[----:B--2---:R-:W-:-:S05]  /*3050*/  HADD2.F32 R7, -RZ, R0.H0_H0 ;  /* 0x20000000ff077230 */ /* 0x004fca0000004100 */
[----:B------:R-:W-:-:S04]  /*3060*/  FMUL R7, R7, R28 ;  /* 0x0000001c07077220 */ /* 0x000fc80000400000 */
[----:B------:R-:W-:-:S05]  /*3070*/  FFMA R7, R34, R26, R7 ;  /* 0x0000001a22077223 */ /* 0x000fca0000000007 */
[----:B------:R-:W-:Y:S02]  /*3080*/  F2FP.F16.F32.PACK_AB R5, RZ, R7 ;  /* 0x00000007ff05723e */ /* 0x000fe400000000ff */
[----:B------:R-:W-:Y:S02]  /*3090*/  IADD3.X R7, R37, R21, R9, P3, P4 ;  /* 0x0000001525077210 */ /* 0x000fe40001fe8409 */
[----:B------:R-:W-:Y:S01]  /*30a0*/  PRMT R8, R5, 0x7610, R8 ;  /* 0x0000761005087816 */ /* 0x000fe20000000008 */
[----:B------:R-:W-:-:S04]  /*30b0*/  IMAD.WIDE.U32 R4, R27, R14, R6 ;  /* 0x0000000e1b047225 */ /* 0x000fc800078e0006 */
[----:B------:R0:W-:Y:S01]  /*30c0*/  @P2 STG.E.U16 desc[UR48][R2.64], R8 ;  /* 0x0000000802002986 */ /* 0x0001e2000c101530 */
[----:B------:R-:W-:Y:S01]  /*30d0*/  IMAD.IADD R5, R15, 0x1, R5 ;  /* 0x000000010f057824 */ /* 0x000fe200078e0205 */
[----:B------:R-:W-:-:S04]  /*30e0*/  LEA R6, P0, R4, R46, 0x1 ;  /* 0x0000002e04067211 */ /* 0x000fc800078008ff */
[----:B------:R-:W-:Y:S01]  /*30f0*/  LEA.HI.X R7, R4, R47, R5, 0x1, P0 ;  /* 0x0000002f04077211 */ /* 0x000fe200000f0c05 */
[----:B------:R-:W-:Y:S08]  /*3100*/  @!P1 BRA `(.L_x_37) ;  /* 0x0000000000049947 */ /* 0x000ff00003800000 */
[----:B------:R1:W5:Y:S02]  /*3110*/  LDG.E.LTC128B.U16 R0, desc[UR48][R6.64+0x2] ;  /* 0x0000023006007981 */ /* 0x000364000c1e1520 */
.L_x_37:
[----:B------:R-:W-:Y:S05]  /*3120*/  BSYNC B1 ;  /* 0x0000000000017941 */ /* 0x000fea0003800000 */
.L_x_36:
[----:B------:R-:W-:Y:S05]  /*3130*/  @!P1 BRA `(.L_x_38) ;  /* 0x0000000000809947 */ /* 0x000fea0003800000 */
[----:B-----5:R-:W-:-:S05]  /*3140*/  HADD2.F32 R5, -RZ, R0.H0_H0 ;  /* 0x20000000ff057230 */ /* 0x020fca0000004100 */
[----:B------:R-:W-:-:S04]  /*3150*/  FMUL R0, R5, R28 ;  /* 0x0000001c05007220 */ /* 0x000fc80000400000 */
[----:B------:R-:W-:-:S05]  /*3160*/  FFMA R0, R35, R26, R0 ;  /* 0x0000001a23007223 */ /* 0x000fca0000000000 */
[----:B------:R-:W-:-:S05]  /*3170*/  F2FP.F16.F32.PACK_AB R0, RZ, R0 ;  /* 0x00000000ff00723e */ /* 0x000fca00000000ff */
[----:B------:R2:W-:Y:S01]  /*3180*/  STG.E.U16 desc[UR48][R2.64+0x2], R0 ;  /* 0x0000020002007986 */ /* 0x0005e2000c101530 */
[----:B------:R-:W-:Y:S05]  /*3190*/  BRA `(.L_x_38) ;  /* 0x0000000000687947 */ /* 0x000fea0003800000 */
.L_x_33:
[----:B------:R-:W-:Y:S01]  /*31a0*/  ISETP.GT.AND P0, PT, R20, RZ, PT ;  /* 0x000000ff1400720c */ /* 0x000fe20003f04270 */
[----:B------:R-:W-:Y:S01]  /*31b0*/  ULDC.64 UR4, c[0x0][0x5c0] ;  /* 0x0001700000047ab9 */ /* 0x000fe20000000a00 */
[-C--:B------:R-:W-:Y:S01]  /*31c0*/  FMUL R32, R32, R26.reuse ;  /* 0x0000001a20207220 */ /* 0x080fe20000400000 */
[----:B------:R-:W-:Y:S01]  /*31d0*/  LEA R2, P3, R12, UR4, 0x1 ;  /* 0x000000040c027c11 */ /* 0x000fe2000f8608ff */
[-C--:B------:R-:W-:Y:S01]  /*31e0*/  FMUL R33, R33, R26.reuse ;  /* 0x0000001a21217220 */ /* 0x080fe20000400000 */
[----:B------:R-:W-:Y:S01]  /*31f0*/  ISETP.GT.AND P2, PT, R51, RZ, P0 ;  /* 0x000000ff3300720c */ /* 0x000fe20000744270 */
[-C--:B------:R-:W-:Y:S01]  /*3200*/  FMUL R34, R34, R26.reuse ;  /* 0x0000001a22227220 */ /* 0x080fe20000400000 */
[----:B------:R-:W-:Y:S01]  /*3210*/  ISETP.GT.AND P1, PT, R20, 0x8, PT ;  /* 0x000000081400780c */ /* 0x000fe20003f24270 */
[----:B------:R-:W-:Y:S01]  /*3220*/  FMUL R35, R35, R26 ;  /* 0x0000001a23237220 */ /* 0x000fe20000400000 */
[----:B------:R-:W-:Y:S02]  /*3230*/  F2FP.F16.F32.PACK_AB R32, RZ, R32 ;  /* 0x00000020ff20723e */ /* 0x000fe400000000ff */
[----:B------:R-:W-:-:S02]  /*3240*/  LEA.HI.X R3, R12, UR5, R49, 0x1, P3 ;  /* 0x000000050c037c11 */ /* 0x000fc400098f0c31 */
[C---:B------:R-:W-:Y:S02]  /*3250*/  ISETP.GT.AND P0, PT, R51.reuse, 0x1, P0 ;  /* 0x000000013300780c */ /* 0x040fe40000704270 */
[C---:B------:R-:W-:Y:S02]  /*3260*/  ISETP.GT.AND P3, PT, R51.reuse, RZ, P1 ;  /* 0x000000ff3300720c */ /* 0x040fe40000f64270 */
[----:B------:R-:W-:Y:S01]  /*3270*/  ISETP.GT.AND P1, PT, R51, 0x1, P1 ;  /* 0x000000013300780c */ /* 0x000fe20000f24270 */
[----:B------:R-:W-:Y:S01]  /*3280*/  @P2 STG.E.U16 desc[UR48][R2.64], R32 ;  /* 0x0000002002002986 */ /* 0x000fe2000c101530 */
[C---:B------:R-:W-:Y:S02]  /*3290*/  SHF.L.U64.HI R5, R39.reuse, 0x1, R38 ;  /* 0x0000000127057819 */ /* 0x040fe40000010226 */
[----:B------:R-:W-:Y:S02]  /*32a0*/  LEA R4, P2, R39, R2, 0x1 ;  /* 0x0000000227047211 */ /* 0x000fe400078408ff */
[----:B------:R-:W-:-:S02]  /*32b0*/  F2FP.F16.F32.PACK_AB R33, RZ, R33 ;  /* 0x00000021ff21723e */ /* 0x000fc400000000ff */
[----:B------:R-:W-:Y:S01]  /*32c0*/  F2FP.F16.F32.PACK_AB R34, RZ, R34 ;  /* 0x00000022ff22723e */ /* 0x000fe200000000ff */
[----:B------:R-:W-:Y:S01]  /*32d0*/  IMAD.X R5, R5, 0x1, R3, P2 ;  /* 0x0000000105057824 */ /* 0x000fe200010e0603 */
[----:B------:R-:W-:Y:S01]  /*32e0*/  F2FP.F16.F32.PACK_AB R35, RZ, R35 ;  /* 0x00000023ff23723e */ /* 0x000fe200000000ff */
[----:B------:R0:W-:Y:S04]  /*32f0*/  @P0 STG.E.U16 desc[UR48][R2.64+0x2], R33 ;  /* 0x0000022102000986 */ /* 0x0001e8000c101530 */
[----:B------:R1:W-:Y:S01]  /*3300*/  @P3 STG.E.U16 desc[UR48][R4.64], R34 ;  /* 0x0000002204003986 */ /* 0x0003e2000c101530 */
[----:B0-----:R-:W-:Y:S02]  /*3310*/  @P1 IMAD.MOV.U32 R2, RZ, RZ, R4 ;  /* 0x000000ffff021224 */ /* 0x001fe400078e0004 */
[----:B------:R-:W-:-:S05]  /*3320*/  @P1 IMAD.MOV.U32 R3, RZ, RZ, R5 ;  /* 0x000000ffff031224 */ /* 0x000fca00078e0005 */
[----:B------:R1:W-:Y:S02]  /*3330*/  @P1 STG.E.U16 desc[UR48][R2.64+0x2], R35 ;  /* 0x0000022302001986 */ /* 0x0003e4000c101530 */
.L_x_38:
[----:B------:R-:W-:Y:S05]  /*3340*/  BSYNC B0 ;  /* 0x0000000000007941 */ /* 0x000fea0003800000 */
.L_x_32:
[----:B------:R-:W-:Y:S01]  /*3350*/  LEA R22, P0, R16, R22, 0x1 ;  /* 0x0000001610167211 */ /* 0x000fe200078008ff */
[----:B------:R-:W-:Y:S01]  /*3360*/  ULDC.64 UR4, c[0x0][0x650] ;  /* 0x0001940000047ab9 */ /* 0x000fe20000000a00 */
[----:B--2--5:R-:W-:Y:S02]  /*3370*/  IMAD.U32 R0, RZ, RZ, UR45 ;  /* 0x0000002dff007e24 */ /* 0x024fe4000f8e00ff */
[----:B------:R-:W-:Y:S02]  /*3380*/  IMAD.MOV.U32 R24, RZ, RZ, -0x1 ;  /* 0xffffffffff187424 */ /* 0x000fe400078e00ff */
[----:B------:R-:W-:Y:S01]  /*3390*/  IMAD.X R19, R40, 0x1, R19, P0 ;  /* 0x0000000128137824 */ /* 0x000fe200000e0613 */
[----:B------:R-:W-:Y:S01]  /*33a0*/  ISETP.GE.U32.AND P0, PT, R22, UR4, PT ;  /* 0x0000000416007c0c */ /* 0x000fe2000bf06070 */
[----:B------:R2:W-:Y:S01]  /*33b0*/  SYNCS.ARRIVE.TRANS64.A1T0 RZ, [R0+UR41], RZ ;  /* 0x000000ff00ff79a7 */ /* 0x0005e20008100029 */
[----:B------:R-:W-:Y:S02]  /*33c0*/  IMAD.MOV.U32 R25, RZ, RZ, -0x1 ;  /* 0xffffffffff197424 */ /* 0x000fe400078e00ff */
[----:B------:R-:W-:Y:S01]  /*33d0*/  ISETP.GE.U32.AND.EX P0, PT, R19, UR5, PT, P0 ;  /* 0x0000000513007c0c */ /* 0x000fe2000bf06100 */
[----:B------:R-:W-:Y:S01]  /*33e0*/  IMAD.MOV.U32 R27, RZ, RZ, -0x1 ;  /* 0xffffffffff1b7424 */ /* 0x000fe200078e00ff */
[----:B--2---:R-:W-:-:S11]  /*33f0*/  PRMT R0, RZ, 0x7610, R0 ;  /* 0x00007610ff007816 */ /* 0x004fd60000000000 */
[----:B------:R-:W-:Y:S05]  /*3400*/  @P0 BRA `(.L_x_39) ;  /* 0x0000000400580947 */ /* 0x000fea0003800000 */
[----:B0-----:R-:W0:Y:S01]  /*3410*/  LDC.64 R8, c[0x0][0x628] ;  /* 0x00018a00ff087b82 */ /* 0x001e220000000a00 */
[----:B------:R-:W2:Y:S01]  /*3420*/  S2R R14, SR_CTAID.X ;  /* 0x00000000000e7919 */ /* 0x000ea20000002500 */
[----:B-1----:R-:W-:Y:S02]  /*3430*/  IMAD.MOV.U32 R6, RZ, RZ, R22 ;  /* 0x000000ffff067224 */ /* 0x002fe400078e0016 */
[----:B------:R-:W-:Y:S01]  /*3440*/  IMAD.MOV.U32 R7, RZ, RZ, R19 ;  /* 0x000000ffff077224 */ /* 0x000fe200078e0013 */
[----:B------:R-:W1:Y:S03]  /*3450*/  S2R R15, SR_CTAID.Y ;  /* 0x00000000000f7919 */ /* 0x000e660000002600 */
[----:B------:R-:W3:Y:S08]  /*3460*/  LDC R0, c[0x0][0x630] ;  /* 0x00018c00ff007b82 */ /* 0x000ef00000000800 */
[----:B------:R-:W4:Y:S01]  /*3470*/  LDC.64 R12, c[0x0][0x620] ;  /* 0x00018800ff0c7b82 */ /* 0x000f220000000a00 */
[----:B0-----:R-:W-:-:S04]  /*3480*/  ISETP.NE.U32.AND P0, PT, R8, RZ, PT ;  /* 0x000000ff0800720c */ /* 0x001fc80003f05070 */
[----:B------:R-:W-:-:S13]  /*3490*/  ISETP.NE.AND.EX P0, PT, R9, RZ, PT, P0 ;  /* 0x000000ff0900720c */ /* 0x000fda0003f05300 */
[----:B-1234-:R-:W-:Y:S05]  /*34a0*/  @!P0 BRA `(.L_x_40) ;  /* 0x0000000000288947 */ /* 0x01efea0003800000 */
        /* <DEDUP_REMOVED lines=10> */
.L_x_40:
[-CC-:B------:R-:W-:Y:S01]  /*3550*/  SHF.R.U64 R27, R6, R0.reuse, R7.reuse ;  /* 0x00000000061b7219 */ /* 0x180fe20000001207 */
[----:B------:R-:W0:Y:S01]  /*3560*/  LDC.64 R24, c[0x0][0x640] ;  /* 0x00019000ff187b82 */ /* 0x000e220000000a00 */
[----:B------:R-:W-:Y:S01]  /*3570*/  SHF.R.U32.HI R0, RZ, R0, R7 ;  /* 0x00000000ff007219 */ /* 0x000fe20000011607 */
[----:B------:R-:W-:Y:S01]  /*3580*/  IMAD.MOV.U32 R2, RZ, RZ, R22 ;  /* 0x000000ffff027224 */ /* 0x000fe200078e0016 */
[----:B------:R-:W-:Y:S01]  /*3590*/  IADD3 R5, P0, RZ, -R27, RZ ;  /* 0x8000001bff057210 */ /* 0x000fe20007f1e0ff */
[----:B------:R-:W-:Y:S01]  /*35a0*/  ULDC UR4, c[0x0][0x150] ;  /* 0x0000540000047ab9 */ /* 0x000fe20000000800 */
[----:B------:R-:W-:-:S03]  /*35b0*/  I2FP.F32.U32 R6, R14 ;  /* 0x0000000e00067245 */ /* 0x000fc60000201000 */
[----:B------:R-:W1:Y:S01]  /*35c0*/  LDC R4, c[0x0][0x618] ;  /* 0x00018600ff047b82 */ /* 0x000e620000000800 */
[----:B------:R-:W-:Y:S02]  /*35d0*/  IMAD.X R3, RZ, RZ, ~R0, P0 ;  /* 0x000000ffff037224 */ /* 0x000fe400000e0e00 */
[----:B------:R-:W-:Y:S01]  /*35e0*/  FMUL R6, R6, UR4 ;  /* 0x0000000406067c20 */ /* 0x000fe20008400000 */
[----:B------:R-:W-:Y:S01]  /*35f0*/  ULDC UR4, c[0x0][0x154] ;  /* 0x0000550000047ab9 */ /* 0x000fe20000000800 */
[-C--:B------:R-:W-:Y:S02]  /*3600*/  IMAD R0, R3, R12.reuse, RZ ;  /* 0x0000000c03007224 */ /* 0x080fe400078e02ff */
[----:B------:R-:W-:Y:S01]  /*3610*/  IMAD.MOV.U32 R3, RZ, RZ, R19 ;  /* 0x000000ffff037224 */ /* 0x000fe200078e0013 */
[----:B------:R-:W2:Y:S01]  /*3620*/  LDC R10, c[0x0][0x608] ;  /* 0x00018200ff0a7b82 */ /* 0x000ea20000000800 */
[----:B------:R-:W3:Y:S01]  /*3630*/  F2I.U32.TRUNC.NTZ R6, R6 ;  /* 0x0000000600067305 */ /* 0x000ee2000020f000 */
[----:B------:R-:W-:-:S04]  /*3640*/  IMAD.WIDE.U32 R2, R5, R12, R2 ;  /* 0x0000000c05027225 */ /* 0x000fc800078e0002 */
[----:B------:R-:W-:Y:S02]  /*3650*/  IMAD R5, R5, R13, R0 ;  /* 0x0000000d05057224 */ /* 0x000fe400078e0200 */
[----:B------:R-:W4:Y:S01]  /*3660*/  LDC R9, c[0x0][0x658] ;  /* 0x00019600ff097b82 */ /* 0x000f220000000800 */
[----:B------:R-:W-:Y:S01]  /*3670*/  I2FP.F32.U32 R0, R15 ;  /* 0x0000000f00007245 */ /* 0x000fe20000201000 */
[----:B------:R-:W-:Y:S01]  /*3680*/  IMAD.IADD R3, R3, 0x1, R5 ;  /* 0x0000000103037824 */ /* 0x000fe200078e0205 */
[----:B0-----:R-:W-:-:S05]  /*3690*/  ISETP.NE.U32.AND P0, PT, R24, RZ, PT ;  /* 0x000000ff1800720c */ /* 0x001fca0003f05070 */
[----:B------:R-:W0:Y:S01]  /*36a0*/  LDC R7, c[0x0][0x144] ;  /* 0x00005100ff077b82 */ /* 0x000e220000000800 */
[-CC-:B-1----:R-:W-:Y:S01]  /*36b0*/  SHF.R.U64 R8, R2, R4.reuse, R3.reuse ;  /* 0x0000000402087219 */ /* 0x182fe20000001203 */
[----:B---3--:R-:W-:Y:S01]  /*36c0*/  IMAD.MOV R6, RZ, RZ, -R6 ;  /* 0x000000ffff067224 */ /* 0x008fe200078e0a06 */
[----:B------:R-:W-:Y:S01]  /*36d0*/  SHF.R.U32.HI R3, RZ, R4, R3 ;  /* 0x00000004ff037219 */ /* 0x000fe20000011603 */
[----:B------:R-:W-:Y:S01]  /*36e0*/  FMUL R4, R0, UR4 ;  /* 0x0000000400047c20 */ /* 0x000fe20008400000 */
[----:B------:R-:W-:-:S03]  /*36f0*/  ISETP.NE.AND.EX P0, PT, R25, RZ, PT, P0 ;  /* 0x000000ff1900720c */ /* 0x000fc60003f05300 */
[----:B------:R-:W1:Y:S01]  /*3700*/  LDC R20, c[0x0][0x148] ;  /* 0x00005200ff147b82 */ /* 0x000e620000000800 */
[----:B------:R3:W0:Y:S01]  /*3710*/  F2I.U32.TRUNC.NTZ R12, R4 ;  /* 0x00000004000c7305 */ /* 0x000622000020f000 */
[-CC-:B--2---:R-:W-:Y:S02]  /*3720*/  SHF.R.U64 R11, R8, R10.reuse, R3.reuse ;  /* 0x0000000a080b7219 */ /* 0x184fe40000001203 */
[----:B------:R-:W-:-:S04]  /*3730*/  SHF.R.U32.HI R0, RZ, R10, R3 ;  /* 0x0000000aff007219 */ /* 0x000fc80000011603 */
[----:B------:R-:W2:Y:S01]  /*3740*/  LDC R13, c[0x0][0x600] ;  /* 0x00018000ff0d7b82 */ /* 0x000ea20000000800 */
[-CC-:B----4-:R-:W-:Y:S02]  /*3750*/  SHF.R.U64 R10, R11, R9.reuse, R0.reuse ;  /* 0x000000090b0a7219 */ /* 0x190fe40000001200 */
[----:B------:R-:W-:-:S03]  /*3760*/  SHF.R.U32.HI R3, RZ, R9, R0 ;  /* 0x00000009ff037219 */ /* 0x000fc60000011600 */
[----:B------:R-:W-:Y:S02]  /*3770*/  IMAD.MOV.U32 R2, RZ, RZ, R10 ;  /* 0x000000ffff027224 */ /* 0x000fe400078e000a */
[----:B------:R-:W4:Y:S01]  /*3780*/  LDC R32, c[0x0][0x648] ;  /* 0x00019200ff207b82 */ /* 0x000f220000000800 */
[----:B0-----:R-:W-:-:S07]  /*3790*/  IMAD R21, R7, R6, R14 ;  /* 0x0000000607157224 */ /* 0x001fce00078e020e */
[----:B------:R-:W0:Y:S08]  /*37a0*/  LDC R33, c[0x0][0x638] ;  /* 0x00018e00ff217b82 */ /* 0x000e300000000800 */
[----:B------:R-:W0:Y:S01]  /*37b0*/  LDC R34, c[0x0][0x610] ;  /* 0x00018400ff227b82 */ /* 0x000e220000000800 */
[----:B-1-3--:R-:W-:Y:S05]  /*37c0*/  @!P0 BRA `(.L_x_41) ;  /* 0x0000000000288947 */ /* 0x00afea0003800000 */
        /* <DEDUP_REMOVED lines=10> */
.L_x_41:
[----:B------:R-:W-:Y:S01]  /*3870*/  ISETP.NE.AND P0, PT, R23, 0x1, PT ;  /* 0x000000011700780c */ /* 0x000fe20003f05270 */
[----:B--2---:R-:W-:Y:S01]  /*3880*/  VIADD R5, R13, 0xffffffff ;  /* 0xffffffff0d057836 */ /* 0x004fe20000000000 */
[----:B----4-:R-:W-:Y:S01]  /*3890*/  SHF.R.U64 R2, R2, R32, R3 ;  /* 0x0000002002027219 */ /* 0x010fe20000001203 */
[----:B------:R-:W-:Y:S01]  /*38a0*/  IMAD.MOV R12, RZ, RZ, -R12 ;  /* 0x000000ffff0c7224 */ /* 0x000fe200078e0a0c */
[----:B------:R-:W-:Y:S02]  /*38b0*/  LOP3.LUT R0, R11, R42, RZ, 0xc0, !PT ;  /* 0x0000002a0b007212 */ /* 0x000fe400078ec0ff */
[----:B------:R-:W-:Y:S01]  /*38c0*/  LOP3.LUT R5, R8, R5, RZ, 0xc0, !PT ;  /* 0x0000000508057212 */ /* 0x000fe200078ec0ff */
[----:B------:R-:W-:Y:S02]  /*38d0*/  IMAD.MOV R3, RZ, RZ, -R2 ;  /* 0x000000ffff037224 */ /* 0x000fe400078e0a02 */
[----:B------:R-:W-:Y:S02]  /*38e0*/  IMAD R24, R29, R2, R0 ;  /* 0x000000021d187224 */ /* 0x000fe400078e0200 */
[----:B0-----:R-:W-:-:S02]  /*38f0*/  IMAD R0, R3, R33, R10 ;  /* 0x0000002103007224 */ /* 0x001fc400078e020a */
[----:B------:R-:W-:Y:S02]  /*3900*/  @P0 IMAD R21, R20, R12, R15 ;  /* 0x0000000c14150224 */ /* 0x000fe400078e020f */
[----:B------:R-:W-:Y:S02]  /*3910*/  IMAD R3, R0, R13, R5 ;  /* 0x0000000d00037224 */ /* 0x000fe400078e0205 */
[----:B------:R-:W-:Y:S02]  /*3920*/  IMAD R24, R24, R34, R21 ;  /* 0x0000002218187224 */ /* 0x000fe400078e0215 */
[----:B------:R-:W-:-:S03]  /*3930*/  IMAD.MOV.U32 R2, RZ, RZ, 0x1 ;  /* 0x00000001ff027424 */ /* 0x000fc600078e00ff */
[----:B------:R-:W-:Y:S02]  /*3940*/  SEL R25, R3, R24, !P0 ;  /* 0x0000001803197207 */ /* 0x000fe40004000000 */
[----:B------:R-:W-:Y:S02]  /*3950*/  PRMT R0, R2, 0x7610, R0 ;  /* 0x0000761002007816 */ /* 0x000fe40000000000 */
[----:B------:R-:W-:-:S07]  /*3960*/  SEL R24, R24, R3, !P0 ;  /* 0x0000000318187207 */ /* 0x000fce0004000000 */
.L_x_39:
[----:B------:R-:W-:Y:S02]  /*3970*/  LOP3.LUT P0, RZ, R0, 0xff, RZ, 0xc0, !PT ;  /* 0x000000ff00ff7812 */ /* 0x000fe4000780c0ff */
[----:B------:R-:W-:-:S11]  /*3980*/  LOP3.LUT R50, R50, 0x1, RZ, 0x3c, !PT ;  /* 0x0000000132327812 */ /* 0x000fd600078e3cff */
[----:B------:R-:W-:Y:S05]  /*3990*/  @P0 BRA `(.L_x_42) ;  /* 0xffffffdc000c0947 */ /* 0x000fea000383ffff */
[----:B------:R-:W-:Y:S05]  /*39a0*/  EXIT ;  /* 0x000000000000794d */ /* 0x000fea0003800000 */
.L_x_13:
[----:B------:R-:W-:-:S08]  /*39b0*/  ISETP.NE.AND P0, PT, R0, RZ, PT ;  /* 0x000000ff0000720c */ /* 0x000fd00003f05270 */
[----:B--2--5:R-:W0:-:S00]  /*39c0*/  USETMAXREG.DEALLOC.CTAPOOL 0x28 ;  /* 0x00000028000079c8 */ /* 0x024e0000080e0500 */
[----:B------:R-:W-:Y:S05]  /*39d0*/  @P0 EXIT ;  /* 0x000000000000094d */ /* 0x000fea0003800000 */
[----:B0-----:R-:W-:Y:S01]  /*39e0*/  LOP3.LUT P0, RZ, R7, 0xff, RZ, 0xc0, !PT ;  /* 0x000000ff07ff7812 */ /* 0x001fe2000780c0ff */
[----:B------:R-:W-:Y:S02]  /*39f0*/  IMAD.MOV.U32 R0, RZ, RZ, 0x1 ;  /* 0x00000001ff007424 */ /* 0x000fe400078e00ff */
[----:B------:R-:W-:-:S10]  /*3a00*/  IMAD.MOV.U32 R8, RZ, RZ, RZ ;  /* 0x000000ffff087224 */ /* 0x000fd400078e00ff */
[----:B------:R-:W-:Y:S05]  /*3a10*/  @!P0 BRA `(.L_x_43) ;  /* 0x0000000c00988947 */ /* 0x000fea0003800000 */
[----:B------:R-:W-:Y:S01]  /*3a20*/  LOP3.LUT P1, RZ, R3, 0x1f, RZ, 0xc0, !PT ;  /* 0x0000001f03ff7812 */ /* 0x000fe2000782c0ff */
[----:B------:R-:W-:Y:S01]  /*3a30*/  ULDC UR21, c[0x0][0x658] ;  /* 0x0001960000157ab9 */ /* 0x000fe20000000800 */
[----:B------:R-:W-:Y:S01]  /*3a40*/  UMOV UR4, 0xffffffff ;  /* 0xffffffff00047882 */ /* 0x000fe20000000000 */
[----:B------:R-:W-:Y:S01]  /*3a50*/  BSSY B0, `(.L_x_43) ;  /* 0x00000e2000007945 */ /* 0x000fe20003800000 */
[----:B------:R-:W-:Y:S01]  /*3a60*/  USHF.L.U32 UR4, UR4, UR21, URZ ;  /* 0x0000001504047299 */ /* 0x000fe2000800063f */
[C---:B------:R-:W-:Y:S01]  /*3a70*/  ISETP.NE.AND P2, PT, R2.reuse, RZ, PT ;  /* 0x000000ff0200720c */ /* 0x040fe20003f45270 */
[----:B------:R-:W-:Y:S01]  /*3a80*/  IMAD.MOV.U32 R9, RZ, RZ, 0x1 ;  /* 0x00000001ff097424 */ /* 0x000fe200078e00ff */
[----:B------:R-:W-:Y:S01]  /*3a90*/  ISETP.NE.OR P1, PT, R2, RZ, !P1 ;  /* 0x000000ff0200720c */ /* 0x000fe20004f25670 */
[----:B------:R-:W-:Y:S01]  /*3aa0*/  IMAD.MOV.U32 R0, RZ, RZ, 0x1 ;  /* 0x00000001ff007424 */ /* 0x000fe200078e00ff */
[----:B------:R-:W-:Y:S01]  /*3ab0*/  LOP3.LUT R7, R18, 0x2, RZ, 0xfc, !PT ;  /* 0x0000000212077812 */ /* 0x000fe200078efcff */
[----:B------:R-:W-:Y:S01]  /*3ac0*/  IMAD.MOV.U32 R8, RZ, RZ, RZ ;  /* 0x000000ffff087224 */ /* 0x000fe200078e00ff */
[----:B------:R-:W-:Y:S01]  /*3ad0*/  ULDC UR13, c[0x0][0x600] ;  /* 0x00018000000d7ab9 */ /* 0x000fe20000000800 */
[----:B------:R-:W-:Y:S01]  /*3ae0*/  UMOV UR5, 0x1 ;  /* 0x0000000100057882 */ /* 0x000fe20000000000 */
[----:B------:R-:W-:-:S02]  /*3af0*/  UIADD3 UR30, UR37, 0x1, URZ ;  /* 0x00000001251e7890 */ /* 0x000fc4000fffe03f */
[----:B------:R-:W-:Y:S02]  /*3b00*/  UIADD3 UR13, UR13, -0x1, URZ ;  /* 0xffffffff0d0d7890 */ /* 0x000fe4000fffe03f */
[----:B------:R-:W-:Y:S02]  /*3b10*/  USHF.L.U32 UR21, UR5, UR21, URZ ;  /* 0x0000001505157299 */ /* 0x000fe4000800063f */
[----:B------:R-:W-:Y:S01]  /*3b20*/  ULOP3.LUT UR29, URZ, UR4, URZ, 0x33, !UPT ;  /* 0x000000043f1d7292 */ /* 0x000fe2000f8e333f */
[----:B------:R-:W-:-:S11]  /*3b30*/  ULDC.64 UR22, c[0x0][0x198] ;  /* 0x0000660000167ab9 */ /* 0x000fd60000000a00 */
.L_x_55:
[----:B------:R-:W-:-:S03]  /*3b40*/  UMOV UR4, 0xffffffff ;  /* 0xffffffff00047882 */ /* 0x000fc60000000000 */
[----:B------:R-:W-:Y:S05]  /*3b50*/  BRA.DIV UR4, `(.L_x_44) ;  /* 0x0000001204ac7947 */ /* 0x000fea000b800000 */
[----:B------:R-:W-:-:S13]  /*3b60*/  ELECT P0, URZ, PT ;  /* 0x00000000003f782f */ /* 0x000fda0003800000 */
.L_x_70:
[----:B------:R-:W0:Y:S01]  /*3b70*/  LDC R2, c[0x0][0x28c] ;  /* 0x0000a300ff027b82 */ /* 0x000e220000000800 */
[----:B------:R-:W-:Y:S01]  /*3b80*/  BSSY B1, `(.L_x_45) ;  /* 0x0000059000017945 */ /* 0x000fe20003800000 */
[----:B0-----:R-:W-:-:S13]  /*3b90*/  ISETP.LT.OR P0, PT, R2, 0x1, !P0 ;  /* 0x000000010200780c */ /* 0x001fda0004701670 */
[----:B------:R-:W-:Y:S05]  /*3ba0*/  @P0 BRA `(.L_x_46) ;  /* 0x0000000400580947 */ /* 0x000fea0003800000 */
[----:B------:R-:W-:Y:S02]  /*3bb0*/  IMAD.SHL.U32 R24, R24, 0x40, RZ ;  /* 0x0000004018187824 */ /* 0x000fe400078e00ff */
[----:B------:R-:W-:Y:S02]  /*3bc0*/  IMAD.SHL.U32 R25, R25, 0x8, RZ ;  /* 0x0000000819197824 */ /* 0x000fe400078e00ff */
[----:B------:R-:W-:Y:S02]  /*3bd0*/  IMAD.MOV.U32 R12, RZ, RZ, RZ ;  /* 0x000000ffff0c7224 */ /* 0x000fe400078e00ff */
[----:B------:R-:W-:Y:S02]  /*3be0*/  IMAD.U32 R13, RZ, RZ, UR30 ;  /* 0x0000001eff0d7e24 */ /* 0x000fe4000f8e00ff */
[----:B------:R-:W-:Y:S02]  /*3bf0*/  IMAD.MOV.U32 R2, RZ, RZ, R0 ;  /* 0x000000ffff027224 */ /* 0x000fe400078e0000 */
[----:B------:R-:W-:-:S07]  /*3c00*/  IMAD.MOV.U32 R3, RZ, RZ, R8 ;  /* 0x000000ffff037224 */ /* 0x000fce00078e0008 */
.L_x_50:
[----:B------:R-:W0:Y:S01]  /*3c10*/  S2R R5, SR_CgaCtaId ;  /* 0x0000000000057919 */ /* 0x000e220000008800 */
[----:B------:R-:W-:-:S04]  /*3c20*/  MOV R4, 0x400 ;  /* 0x0000040000047802 */ /* 0x000fc80000000f00 */
[----:B0-----:R-:W-:Y:S02]  /*3c30*/  LEA R10, R5, R4, 0x18 ;  /* 0x00000004050a7211 */ /* 0x001fe400078ec0ff */
[----:B------:R-:W-:Y:S01]  /*3c40*/  SHF.L.U32 R4, R2, 0x1f, RZ ;  /* 0x0000001f02047819 */ /* 0x000fe200000006ff */
[----:B------:R-:W0:Y:S02]  /*3c50*/  @!P2 LDC R5, c[0x0][0x500] ;  /* 0x00014000ff05ab82 */ /* 0x000e240000000800 */
[----:B------:R-:W-:-:S04]  /*3c60*/  IMAD R11, R3, 0x8, R10 ;  /* 0x00000008030b7824 */ /* 0x000fc800078e020a */
[----:B------:R-:W1:Y:S02]  /*3c70*/  SYNCS.PHASECHK.TRANS64.TRYWAIT P0, [R11+URZ+0x30], R4 ;  /* 0x000030040b0075a7 */ /* 0x000e64000800017f */
[----:B-1----:R-:W-:Y:S05]  /*3c80*/  @!P0 BRA `(.L_x_47) ;  /* 0x0000001000848947 */ /* 0x002fea0003800000 */
.L_x_71:
[----:B-1----:R-:W-:Y:S01]  /*3c90*/  PRMT R4, R7, 0x9910, RZ ;  /* 0x0000991007047816 */ /* 0x002fe200000000ff */
[----:B0-----:R0:W-:Y:S03]  /*3ca0*/  @!P2 SYNCS.ARRIVE.TRANS64 RZ, [R11+URZ], R5 ;  /* 0x000000050bffa9a7 */ /* 0x0011e6000800003f */
[----:B------:R-:W-:-:S13]  /*3cb0*/  ISETP.NE.AND P0, PT, R4, 0x2, PT ;  /* 0x000000020400780c */ /* 0x000fda0003f05270 */
[----:B0-----:R-:W-:Y:S05]  /*3cc0*/  @P0 BRA `(.L_x_48) ;  /* 0x0000000000040947 */ /* 0x001fea0003800000 */
[----:B------:R-:W-:Y:S01]  /*3cd0*/  BPT.TRAP 0x1 ;  /* 0x000000040000795c */ /* 0x000fe20000300000 */
.L_x_48:
[----:B------:R-:W-:Y:S05]  /*3ce0*/  @P1 BRA `(.L_x_49) ;  /* 0x0000000000041947 */ /* 0x000fea0003800000 */
[----:B------:R-:W-:Y:S01]  /*3cf0*/  BPT.TRAP 0x1 ;  /* 0x000000040000795c */ /* 0x000fe20000300000 */
.L_x_49:
[C-C-:B------:R-:W-:Y:S01]  /*3d00*/  IMAD R4, R3.reuse, 0x8000, R10.reuse ;  /* 0x0000800003047824 */ /* 0x140fe200078e020a */
[----:B------:R-:W-:Y:S01]  /*3d10*/  R2UR UR10, R12 ;  /* 0x000000000c0a72ca */ /* 0x000fe200000e0000 */
[----:B------:R-:W-:Y:S01]  /*3d20*/  IMAD R10, R3, 0x1000, R10 ;  /* 0x00001000030a7824 */ /* 0x000fe200078e020a */
[----:B------:R-:W-:Y:S01]  /*3d30*/  R2UR UR9, R11 ;  /* 0x000000000b0972ca */ /* 0x000fe200000e0000 */
[----:B------:R-:W-:Y:S01]  /*3d40*/  UIADD3 UR14, UP0, UR22, 0xf0, URZ ;  /* 0x000000f0160e7890 */ /* 0x000fe2000ff1e03f */
[----:B------:R-:W-:Y:S01]  /*3d50*/  R2UR UR40, R4 ;  /* 0x00000000042872ca */ /* 0x000fe200000e0000 */
[----:B------:R-:W-:Y:S01]  /*3d60*/  VIADD R13, R13, 0xffffffff ;  /* 0xffffffff0d0d7836 */ /* 0x000fe20000000000 */
[----:B------:R-:W-:Y:S01]  /*3d70*/  R2UR UR18, R10 ;  /* 0x000000000a1272ca */ /* 0x000fe200000e0000 */
[----:B------:R-:W-:Y:S01]  /*3d80*/  UIADD3.X UR15, URZ, UR23, URZ, UP0, !UPT ;  /* 0x000000173f0f7290 */ /* 0x000fe200087fe43f */
[----:B------:R-:W-:Y:S01]  /*3d90*/  R2UR UR11, R24 ;  /* 0x00000000180b72ca */ /* 0x000fe200000e0000 */
[----:B------:R-:W-:Y:S01]  /*3da0*/  UIADD3 UR6, UP1, UR22, 0x1f0, URZ ;  /* 0x000001f016067890 */ /* 0x000fe2000ff3e03f */
[----:B------:R-:W-:Y:S01]  /*3db0*/  R2UR UR12, R27 ;  /* 0x000000001b0c72ca */ /* 0x000fe200000e0000 */
[----:B------:R-:W-:Y:S01]  /*3dc0*/  UMOV UR4, 0x0 ;  /* 0x0000000000047882 */ /* 0x000fe20000000000 */
[----:B------:R-:W-:Y:S01]  /*3dd0*/  R2UR UR35, R25 ;  /* 0x00000000192372ca */ /* 0x000fe200000e0000 */
[----:B------:R-:W-:Y:S01]  /*3de0*/  UIADD3 UR58, UR10, 0x40, URZ ;  /* 0x000000400a3a7890 */ /* 0x000fe2000fffe03f */
[----:B------:R-:W-:Y:S01]  /*3df0*/  ISETP.GT.AND P3, PT, R13, 0x1, PT ;  /* 0x000000010d00780c */ /* 0x000fe20003f64270 */
[----:B------:R-:W-:Y:S01]  /*3e00*/  UIADD3 UR50, UR10, 0x80, URZ ;  /* 0x000000800a327890 */ /* 0x000fe2000fffe03f */
[----:B------:R-:W-:Y:S01]  /*3e10*/  VIADD R3, R3, 0x1 ;  /* 0x0000000103037836 */ /* 0x000fe20000000000 */
[----:B------:R-:W-:Y:S01]  /*3e20*/  UIADD3 UR8, UR40, 0x180, URZ ;  /* 0x0000018028087890 */ /* 0x000fe2000fffe03f */
[----:B------:R-:W-:Y:S01]  /*3e30*/  VIADD R12, R12, 0x100 ;  /* 0x000001000c0c7836 */ /* 0x000fe20000000000 */
[----:B------:R-:W-:-:S02]  /*3e40*/  UIADD3 UR56, UR40, 0x2180, URZ ;  /* 0x0000218028387890 */ /* 0x000fc4000fffe03f */
[----:B------:R-:W-:Y:S01]  /*3e50*/  UIADD3 UR48, UR40, 0x4180, URZ ;  /* 0x0000418028307890 */ /* 0x000fe2000fffe03f */
[C---:B------:R-:W-:Y:S01]  /*3e60*/  ISETP.NE.AND P0, PT, R3.reuse, 0x6, PT ;  /* 0x000000060300780c */ /* 0x040fe20003f05270 */
[----:B------:R-:W-:Y:S02]  /*3e70*/  UIADD3 UR42, UR10, 0xc0, URZ ;  /* 0x000000c00a2a7890 */ /* 0x000fe4000fffe03f */
[----:B------:R-:W-:Y:S01]  /*3e80*/  UIADD3 UR40, UR40, 0x6180, URZ ;  /* 0x0000618028287890 */ /* 0x000fe2000fffe03f */
[----:B------:R-:W-:Y:S01]  /*3e90*/  SEL R5, RZ, 0x1, P0 ;  /* 0x00000001ff057807 */ /* 0x000fe20000000000 */
[----:B------:R-:W-:Y:S01]  /*3ea0*/  UMOV UR5, 0x10000000 ;  /* 0x1000000000057882 */ /* 0x000fe20000000000 */
[----:B------:R-:W-:Y:S01]  /*3eb0*/  UIADD3.X UR7, URZ, UR23, URZ, UP1, !UPT ;  /* 0x000000173f077290 */ /* 0x000fe20008ffe43f */
[----:B------:R0:W-:Y:S01]  /*3ec0*/  UTMALDG.3D [UR8], [UR14], desc[UR4] ;  /* 0x000004080e0075b4 */ /* 0x0001e20008011000 */
[----:B------:R-:W-:Y:S01]  /*3ed0*/  UIADD3 UR32, UR18, 0x30180, URZ ;  /* 0x0003018012207890 */ /* 0x000fe2000fffe03f */
[----:B------:R-:W-:Y:S01]  /*3ee0*/  LOP3.LUT R2, R2, R5, RZ, 0x3c, !PT ;  /* 0x0000000502027212 */ /* 0x000fe200078e3cff */
[----:B------:R-:W-:Y:S01]  /*3ef0*/  UIADD3 UR24, UR18, 0x30580, URZ ;  /* 0x0003058012187890 */ /* 0x000fe2000fffe03f */
[----:B------:R-:W-:Y:S01]  /*3f00*/  SEL R3, R3, RZ, P0 ;  /* 0x000000ff03037207 */ /* 0x000fe20000000000 */
[----:B------:R-:W-:Y:S01]  /*3f10*/  UIADD3 UR16, UR18, 0x30980, URZ ;  /* 0x0003098012107890 */ /* 0x000fe2000fffe03f */
[----:B------:R-:W-:Y:S01]  /*3f20*/  UMOV UR57, UR9 ;  /* 0x0000000900397c82 */ /* 0x000fe20008000000 */
        /* <DEDUP_REMOVED lines=8> */
[----:B------:R1:W-:Y:S01]  /*3fb0*/  UTMALDG.3D [UR56], [UR14], desc[UR4] ;  /* 0x000004380e0075b4 */ /* 0x0003e20008011000 */
[----:B------:R-:W-:Y:S01]  /*3fc0*/  UMOV UR33, UR9 ;  /* 0x0000000900217c82 */ /* 0x000fe20008000000 */
[----:B------:R-:W-:Y:S01]  /*3fd0*/  UMOV UR34, UR10 ;  /* 0x0000000a00227c82 */ /* 0x000fe20008000000 */
[----:B------:R-:W-:Y:S01]  /*3fe0*/  UMOV UR36, UR12 ;  /* 0x0000000c00247c82 */ /* 0x000fe20008000000 */
[----:B------:R-:W-:Y:S01]  /*3ff0*/  UMOV UR25, UR9 ;  /* 0x0000000900197c82 */ /* 0x000fe20008000000 */
[----:B------:R-:W-:Y:S01]  /*4000*/  UMOV UR27, UR35 ;  /* 0x00000023001b7c82 */ /* 0x000fe20008000000 */
[----:B------:R-:W-:Y:S01]  /*4010*/  UMOV UR28, UR12 ;  /* 0x0000000c001c7c82 */ /* 0x000fe20008000000 */
[----:B------:R-:W-:Y:S01]  /*4020*/  UMOV UR26, UR58 ;  /* 0x0000003a001a7c82 */ /* 0x000fe20008000000 */
[----:B0-----:R-:W-:Y:S01]  /*4030*/  UIADD3 UR8, UR18, 0x30d80, URZ ;  /* 0x00030d8012087890 */ /* 0x001fe2000fffe03f */
[----:B------:R1:W-:Y:S01]  /*4040*/  UTMALDG.3D [UR48], [UR14], desc[UR4] ;  /* 0x000004300e0075b4 */ /* 0x0003e20008011000 */
[----:B------:R-:W-:Y:S01]  /*4050*/  UMOV UR17, UR9 ;  /* 0x0000000900117c82 */ /* 0x000fe20008000000 */
[----:B------:R-:W-:Y:S01]  /*4060*/  UMOV UR19, UR35 ;  /* 0x0000002300137c82 */ /* 0x000fe20008000000 */
[----:B------:R-:W-:Y:S01]  /*4070*/  UMOV UR20, UR12 ;  /* 0x0000000c00147c82 */ /* 0x000fe20008000000 */
[----:B------:R-:W-:Y:S01]  /*4080*/  UMOV UR18, UR50 ;  /* 0x0000003200127c82 */ /* 0x000fe20008000000 */
[----:B------:R-:W-:Y:S01]  /*4090*/  UMOV UR11, UR35 ;  /* 0x00000023000b7c82 */ /* 0x000fe20008000000 */
[----:B------:R-:W-:Y:S01]  /*40a0*/  UMOV UR10, UR42 ;  /* 0x0000002a000a7c82 */ /* 0x000fe20008000000 */
[----:B------:R1:W-:Y:S01]  /*40b0*/  UTMALDG.3D [UR40], [UR14], desc[UR4] ;  /* 0x000004280e0075b4 */ /* 0x0003e20008011000 */
[----:B------:R1:W-:Y:S01]  /*40c0*/  UTMALDG.3D [UR32], [UR6], desc[UR4] ;  /* 0x00000420060075b4 */ /* 0x0003e20008011000 */
[----:B------:R1:W-:Y:S01]  /*40d0*/  UTMALDG.3D [UR24], [UR6], desc[UR4] ;  /* 0x00000418060075b4 */ /* 0x0003e20008011000 */
[----:B------:R1:W-:Y:S01]  /*40e0*/  UTMALDG.3D [UR16], [UR6], desc[UR4] ;  /* 0x00000410060075b4 */ /* 0x0003e20008011000 */
[----:B------:R1:W-:Y:S02]  /*40f0*/  UTMALDG.3D [UR8], [UR6], desc[UR4] ;  /* 0x00000408060075b4 */ /* 0x0003e40008011000 */
[----:B-1----:R-:W-:Y:S05]  /*4100*/  @P3 BRA `(.L_x_50) ;  /* 0xfffffff800c03947 */ /* 0x002fea000383ffff */
.L_x_46:
[----:B------:R-:W-:Y:S05]  /*4110*/  BSYNC B1 ;  /* 0x0000000000017941 */ /* 0x000fea0003800000 */
.L_x_45:
[----:B------:R-:W-:Y:S01]  /*4120*/  LOP3.LUT P3, RZ, R9, 0xff, RZ, 0xc0, !PT ;  /* 0x000000ff09ff7812 */ /* 0x000fe2000786c0ff */
[----:B------:R-:W-:Y:S01]  /*4130*/  VIADD R8, R8, UR37 ;  /* 0x0000002508087c36 */ /* 0x000fe20008000000 */
[----:B------:R-:W-:Y:S01]  /*4140*/  ULDC.64 UR4, c[0x0][0x650] ;  /* 0x0001940000047ab9 */ /* 0x000fe20000000a00 */
[----:B------:R-:W-:Y:S01]  /*4150*/  IMAD.U32 R5, RZ, RZ, UR37 ;  /* 0x00000025ff057e24 */ /* 0x000fe2000f8e00ff */
[----:B------:R-:W-:Y:S01]  /*4160*/  UISETP.GE.U32.AND UP0, UPT, UR37, 0x6, UPT ;  /* 0x000000062500788c */ /* 0x000fe2000bf06070 */
[----:B------:R-:W-:Y:S01]  /*4170*/  BSSY B1, `(.L_x_51) ;  /* 0x000006d000017945 */ /* 0x000fe20003800000 */
[----:B------:R-:W-:Y:S01]  /*4180*/  ISETP.GT.U32.AND P0, PT, R8, 0x5, PT ;  /* 0x000000050800780c */ /* 0x000fe20003f04070 */
[----:B------:R-:W-:Y:S01]  /*4190*/  IMAD.MOV.U32 R24, RZ, RZ, -0x1 ;  /* 0xffffffffff187424 */ /* 0x000fe200078e00ff */
[----:B------:R-:W-:Y:S01]  /*41a0*/  PRMT R9, RZ, 0x7610, R9 ;  /* 0x00007610ff097816 */ /* 0x000fe20000000009 */
[----:B------:R-:W-:Y:S01]  /*41b0*/  IMAD.MOV.U32 R25, RZ, RZ, -0x1 ;  /* 0xffffffffff197424 */ /* 0x000fe200078e00ff */
[----:B------:R-:W-:Y:S01]  /*41c0*/  ISETP.LT.U32.AND P0, PT, R5, 0x6, P0 ;  /* 0x000000060500780c */ /* 0x000fe20000701070 */
[----:B------:R-:W-:Y:S01]  /*41d0*/  IMAD.MOV.U32 R27, RZ, RZ, -0x1 ;  /* 0xffffffffff1b7424 */ /* 0x000fe200078e00ff */
[----:B------:R-:W-:Y:S01]  /*41e0*/  PLOP3.LUT P4, PT, PT, PT, UP0, 0x80, 0x0 ;  /* 0x000000000000781c */ /* 0x000fe20003f8f008 */
[----:B------:R-:W0:Y:S01]  /*41f0*/  @P3 S2R R3, SR_CgaCtaId ;  /* 0x0000000000033919 */ /* 0x000e220000008800 */
[----:B------:R-:W-:-:S04]  /*4200*/  @P3 MOV R2, 0x400 ;  /* 0x0000040000023802 */ /* 0x000fc80000000f00 */
[----:B0-----:R-:W-:Y:S01]  /*4210*/  @P3 LEA R4, R3, R2, 0x18 ;  /* 0x0000000203043211 */ /* 0x001fe200078ec0ff */
[----:B------:R-:W-:-:S03]  /*4220*/  IMAD.WIDE.U32 R2, R8, -0x55555555, RZ ;  /* 0xaaaaaaab08027825 */ /* 0x000fc600078e00ff */
[----:B------:R0:W-:Y:S01]  /*4230*/  @P3 SYNCS.ARRIVE.TRANS64.A1T0 RZ, [R4+URZ+0x98], RZ ;  /* 0x000098ff04ff39a7 */ /* 0x0001e2000810003f */
[----:B------:R-:W-:Y:S02]  /*4240*/  IADD3 R22, P3, R22, R16, RZ ;  /* 0x0000001016167210 */ /* 0x000fe40007f7e0ff */
[----:B------:R-:W-:Y:S02]  /*4250*/  SHF.R.U32.HI R5, RZ, 0x2, R3 ;  /* 0x00000002ff057819 */ /* 0x000fe40000011603 */
[----:B------:R-:W-:Y:S01]  /*4260*/  SEL R3, RZ, 0x1, !P0 ;  /* 0x00000001ff037807 */ /* 0x000fe20004000000 */
[----:B------:R-:W-:Y:S01]  /*4270*/  IMAD.X R19, R19, 0x1, R6, P3 ;  /* 0x0000000113137824 */ /* 0x000fe200018e0606 */
[----:B------:R-:W-:Y:S01]  /*4280*/  ISETP.GE.U32.AND P0, PT, R22, UR4, PT ;  /* 0x0000000416007c0c */ /* 0x000fe2000bf06070 */
[----:B------:R-:W-:Y:S01]  /*4290*/  IMAD R8, R5, -0x6, R8 ;  /* 0xfffffffa05087824 */ /* 0x000fe200078e0208 */
[----:B------:R-:W-:Y:S02]  /*42a0*/  LOP3.LUT R0, R0, R3, RZ, 0x3c, !PT ;  /* 0x0000000300007212 */ /* 0x000fe400078e3cff */
[----:B------:R-:W-:-:S02]  /*42b0*/  ISETP.GE.U32.AND.EX P0, PT, R19, UR5, PT, P0 ;  /* 0x0000000513007c0c */ /* 0x000fc4000bf06100 */
[----:B------:R-:W-:Y:S02]  /*42c0*/  @P4 LOP3.LUT R0, R0, 0x1, R5, 0x78, !PT ;  /* 0x0000000100004812 */ /* 0x000fe400078e7805 */
[----:B------:R-:W-:-:S09]  /*42d0*/  PRMT R2, RZ, 0x7610, R2 ;  /* 0x00007610ff027816 */ /* 0x000fd20000000002 */
[----:B0-----:R-:W-:Y:S05]  /*42e0*/  @P0 BRA `(.L_x_52) ;  /* 0x0000000400540947 */ /* 0x001fea0003800000 */
[----:B------:R-:W0:Y:S01]  /*42f0*/  S2R R11, SR_CTAID.X ;  /* 0x00000000000b7919 */ /* 0x000e220000002500 */
[----:B------:R-:W-:Y:S01]  /*4300*/  ULDC.64 UR4, c[0x0][0x628] ;  /* 0x00018a0000047ab9 */ /* 0x000fe20000000a00 */
[----:B------:R-:W1:Y:S01]  /*4310*/  LDC R12, c[0x0][0x144] ;  /* 0x00005100ff0c7b82 */ /* 0x000e620000000800 */
[----:B------:R-:W-:Y:S01]  /*4320*/  ISETP.NE.U32.AND P0, PT, RZ, UR4, PT ;  /* 0x00000004ff007c0c */ /* 0x000fe2000bf05070 */
[----:B------:R-:W2:Y:S01]  /*4330*/  S2R R10, SR_CTAID.Y ;  /* 0x00000000000a7919 */ /* 0x000ea20000002600 */
[----:B------:R-:W-:Y:S01]  /*4340*/  ULDC UR6, c[0x0][0x150] ;  /* 0x0000540000067ab9 */ /* 0x000fe20000000800 */
[----:B------:R-:W-:Y:S01]  /*4350*/  ULDC UR7, c[0x0][0x630] ;  /* 0x00018c0000077ab9 */ /* 0x000fe20000000800 */
[----:B------:R-:W-:Y:S01]  /*4360*/  ISETP.NE.AND.EX P0, PT, RZ, UR5, PT, P0 ;  /* 0x00000005ff007c0c */ /* 0x000fe2000bf05300 */
[----:B------:R-:W-:Y:S01]  /*4370*/  IMAD.MOV.U32 R2, RZ, RZ, R22 ;  /* 0x000000ffff027224 */ /* 0x000fe200078e0016 */
[----:B0-----:R-:W-:-:S05]  /*4380*/  I2FP.F32.U32 R3, R11 ;  /* 0x0000000b00037245 */ /* 0x001fca0000201000 */
[----:B------:R-:W-:Y:S01]  /*4390*/  FMUL R14, R3, UR6 ;  /* 0x00000006030e7c20 */ /* 0x000fe20008400000 */
[----:B------:R-:W-:-:S05]  /*43a0*/  IMAD.MOV.U32 R3, RZ, RZ, R19 ;  /* 0x000000ffff037224 */ /* 0x000fca00078e0013 */
[----:B--2---:R-:W-:Y:S05]  /*43b0*/  @!P0 BRA `(.L_x_53) ;  /* 0x0000000000288947 */ /* 0x004fea0003800000 */
[----:B------:R-:W-:Y:S02]  /*43c0*/  ULDC UR6, c[0x0][0x634] ;  /* 0x00018d0000067ab9 */ /* 0x000fe40000000800 */
[----:B------:R-:W-:-:S05]  /*43d0*/  IADD3 R3, P0, R22, UR6, RZ ;  /* 0x0000000616037c10 */ /* 0x000fca000ff1e0ff */
[----:B------:R-:W-:-:S04]  /*43e0*/  IMAD.X R13, RZ, RZ, R19, P0 ;  /* 0x000000ffff0d7224 */ /* 0x000fc800000e0613 */
[----:B------:R-:W-:-:S04]  /*43f0*/  IMAD.WIDE.U32 R4, R13, UR4, RZ ;  /* 0x000000040d047c25 */ /* 0x000fc8000f8e00ff */
[----:B------:R-:W-:-:S04]  /*4400*/  IMAD.WIDE.U32 R4, P0, R3, UR5, R4 ;  /* 0x0000000503047c25 */ /* 0x000fc8000f800004 */
[----:B------:R-:W-:-:S04]  /*4410*/  IMAD.WIDE.U32 R2, R3, UR4, RZ ;  /* 0x0000000403027c25 */ /* 0x000fc8000f8e00ff */
[----:B------:R-:W-:Y:S01]  /*4420*/  IMAD.MOV.U32 R2, RZ, RZ, R5 ;  /* 0x000000ffff027224 */ /* 0x000fe200078e0005 */
[----:B------:R-:W-:Y:S01]  /*4430*/  IADD3 RZ, P3, R3, R4, RZ ;  /* 0x0000000403ff7210 */ /* 0x000fe20007f7e0ff */
[----:B------:R-:W-:-:S04]  /*4440*/  IMAD.X R3, RZ, RZ, RZ, P0 ;  /* 0x000000ffff037224 */ /* 0x000fc800000e06ff */
[----:B------:R-:W-:-:S08]  /*4450*/  IMAD.WIDE.U32.X R2, R13, UR5, R2, P3 ;  /* 0x000000050d027c25 */ /* 0x000fd000098e0402 */
.L_x_53:
[--C-:B------:R-:W-:Y:S01]  /*4460*/  SHF.R.U64 R27, R2, UR7, R3.reuse ;  /* 0x00000007021b7c19 */ /* 0x100fe20008001203 */
[----:B------:R-:W0:Y:S01]  /*4470*/  F2I.U32.TRUNC.NTZ R14, R14 ;  /* 0x0000000e000e7305 */ /* 0x000e22000020f000 */
[----:B------:R-:W-:Y:S01]  /*4480*/  SHF.R.U32.HI R2, RZ, UR7, R3 ;  /* 0x00000007ff027c19 */ /* 0x000fe20008011603 */
[----:B------:R-:W-:Y:S01]  /*4490*/  ULDC.64 UR4, c[0x0][0x620] ;  /* 0x0001880000047ab9 */ /* 0x000fe20000000a00 */
[----:B------:R-:W-:Y:S01]  /*44a0*/  IADD3 R5, P0, RZ, -R27, RZ ;  /* 0x8000001bff057210 */ /* 0x000fe20007f1e0ff */
[----:B------:R-:W-:Y:S01]  /*44b0*/  IMAD.MOV.U32 R3, RZ, RZ, R19 ;  /* 0x000000ffff037224 */ /* 0x000fe200078e0013 */
[----:B------:R-:W-:Y:S01]  /*44c0*/  ULDC.64 UR6, c[0x0][0x640] ;  /* 0x0001900000067ab9 */ /* 0x000fe20000000a00 */
[----:B------:R-:W2:Y:S02]  /*44d0*/  LDC R15, c[0x0][0x148] ;  /* 0x00005200ff0f7b82 */ /* 0x000ea40000000800 */
[----:B------:R-:W-:Y:S01]  /*44e0*/  IMAD.X R2, RZ, RZ, ~R2, P0 ;  /* 0x000000ffff027224 */ /* 0x000fe200000e0e02 */
[----:B------:R-:W-:-:S03]  /*44f0*/  ISETP.NE.U32.AND P0, PT, RZ, UR6, PT ;  /* 0x00000006ff007c0c */ /* 0x000fc6000bf05070 */
[----:B------:R-:W-:Y:S01]  /*4500*/  IMAD R4, R2, UR4, RZ ;  /* 0x0000000402047c24 */ /* 0x000fe2000f8e02ff */
[----:B------:R-:W-:Y:S01]  /*4510*/  ISETP.NE.AND.EX P0, PT, RZ, UR7, PT, P0 ;  /* 0x00000007ff007c0c */ /* 0x000fe2000bf05300 */
[----:B------:R-:W-:-:S04]  /*4520*/  IMAD.MOV.U32 R2, RZ, RZ, R22 ;  /* 0x000000ffff027224 */ /* 0x000fc800078e0016 */
[----:B------:R-:W-:Y:S01]  /*4530*/  IMAD.WIDE.U32 R2, R5, UR4, R2 ;  /* 0x0000000405027c25 */ /* 0x000fe2000f8e0002 */
[----:B------:R-:W-:-:S03]  /*4540*/  ULDC UR4, c[0x0][0x618] ;  /* 0x0001860000047ab9 */ /* 0x000fc60000000800 */
[----:B------:R-:W-:Y:S01]  /*4550*/  IMAD R5, R5, UR5, R4 ;  /* 0x0000000505057c24 */ /* 0x000fe2000f8e0204 */
[----:B------:R-:W-:Y:S01]  /*4560*/  ULDC UR5, c[0x0][0x154] ;  /* 0x0000550000057ab9 */ /* 0x000fe20000000800 */
[----:B0-----:R-:W-:Y:S02]  /*4570*/  IMAD.MOV R4, RZ, RZ, -R14 ;  /* 0x000000ffff047224 */ /* 0x001fe400078e0a0e */
[----:B------:R-:W-:Y:S02]  /*4580*/  IMAD.IADD R3, R3, 0x1, R5 ;  /* 0x0000000103037824 */ /* 0x000fe400078e0205 */
[----:B-1----:R-:W-:Y:S01]  /*4590*/  IMAD R11, R12, R4, R11 ;  /* 0x000000040c0b7224 */ /* 0x002fe200078e020b */
[----:B------:R-:W-:Y:S02]  /*45a0*/  I2FP.F32.U32 R4, R10 ;  /* 0x0000000a00047245 */ /* 0x000fe40000201000 */
[--C-:B------:R-:W-:Y:S02]  /*45b0*/  SHF.R.U64 R12, R2, UR4, R3.reuse ;  /* 0x00000004020c7c19 */ /* 0x100fe40008001203 */
[----:B------:R-:W-:Y:S01]  /*45c0*/  SHF.R.U32.HI R3, RZ, UR4, R3 ;  /* 0x00000004ff037c19 */ /* 0x000fe20008011603 */
[----:B------:R-:W-:Y:S01]  /*45d0*/  FMUL R4, R4, UR5 ;  /* 0x0000000504047c20 */ /* 0x000fe20008400000 */
[----:B------:R-:W-:-:S02]  /*45e0*/  ULDC UR4, c[0x0][0x608] ;  /* 0x0001820000047ab9 */ /* 0x000fc40000000800 */
[--C-:B------:R-:W-:Y:S01]  /*45f0*/  SHF.R.U64 R14, R12, UR4, R3.reuse ;  /* 0x000000040c0e7c19 */ /* 0x100fe20008001203 */
[----:B------:R0:W1:Y:S01]  /*4600*/  F2I.U32.TRUNC.NTZ R20, R4 ;  /* 0x0000000400147305 */ /* 0x000062000020f000 */
[----:B------:R-:W-:Y:S01]  /*4610*/  SHF.R.U32.HI R3, RZ, UR4, R3 ;  /* 0x00000004ff037c19 */ /* 0x000fe20008011603 */
[----:B------:R-:W-:-:S03]  /*4620*/  ULDC UR4, c[0x0][0x658] ;  /* 0x0001960000047ab9 */ /* 0x000fc60000000800 */
[--C-:B------:R-:W-:Y:S02]  /*4630*/  SHF.R.U64 R13, R14, UR4, R3.reuse ;  /* 0x000000040e0d7c19 */ /* 0x100fe40008001203 */
[----:B------:R-:W-:-:S03]  /*4640*/  SHF.R.U32.HI R21, RZ, UR4, R3 ;  /* 0x00000004ff157c19 */ /* 0x000fc60008011603 */
[----:B------:R-:W-:Y:S02]  /*4650*/  IMAD.MOV.U32 R2, RZ, RZ, R13 ;  /* 0x000000ffff027224 */ /* 0x000fe400078e000d */
[----:B------:R-:W-:Y:S01]  /*4660*/  IMAD.MOV.U32 R3, RZ, RZ, R21 ;  /* 0x000000ffff037224 */ /* 0x000fe200078e0015 */
[----:B0-----:R-:W-:Y:S06]  /*4670*/  @!P0 BRA `(.L_x_54) ;  /* 0x0000000000288947 */ /* 0x001fec0003800000 */
        /* <DEDUP_REMOVED lines=10> */
.L_x_54:
[----:B------:R-:W-:Y:S01]  /*4720*/  ISETP.NE.AND P0, PT, R23, 0x1, PT ;  /* 0x000000011700780c */ /* 0x000fe20003f05270 */
[----:B------:R-:W-:Y:S01]  /*4730*/  ULDC UR4, c[0x0][0x648] ;  /* 0x0001920000047ab9 */ /* 0x000fe20000000800 */
[----:B------:R-:W-:Y:S01]  /*4740*/  LOP3.LUT R14, R14, UR29, RZ, 0xc0, !PT ;  /* 0x0000001d0e0e7c12 */ /* 0x000fe2000f8ec0ff */
[----:B-1----:R-:W-:Y:S01]  /*4750*/  IMAD.MOV R20, RZ, RZ, -R20 ;  /* 0x000000ffff147224 */ /* 0x002fe200078e0a14 */
[----:B------:R-:W-:Y:S01]  /*4760*/  SHF.R.U64 R3, R2, UR4, R3 ;  /* 0x0000000402037c19 */ /* 0x000fe20008001203 */
[----:B------:R-:W-:Y:S01]  /*4770*/  ULDC UR4, c[0x0][0x638] ;  /* 0x00018e0000047ab9 */ /* 0x000fe20000000800 */
[----:B------:R-:W-:Y:S01]  /*4780*/  LOP3.LUT R24, R12, UR13, RZ, 0xc0, !PT ;  /* 0x0000000d0c187c12 */ /* 0x000fe2000f8ec0ff */
[----:B------:R-:W-:Y:S02]  /*4790*/  ULDC UR5, c[0x0][0x610] ;  /* 0x0001840000057ab9 */ /* 0x000fe40000000800 */
[----:B------:R-:W-:Y:S02]  /*47a0*/  IMAD.MOV R2, RZ, RZ, -R3 ;  /* 0x000000ffff027224 */ /* 0x000fe400078e0a03 */
[----:B------:R-:W-:-:S02]  /*47b0*/  IMAD R14, R3, UR21, R14 ;  /* 0x00000015030e7c24 */ /* 0x000fc4000f8e020e */
[----:B--2---:R-:W-:Y:S02]  /*47c0*/  @P0 IMAD R11, R15, R20, R10 ;  /* 0x000000140f0b0224 */ /* 0x004fe400078e020a */
[----:B------:R-:W-:Y:S01]  /*47d0*/  IMAD R13, R2, UR4, R13 ;  /* 0x00000004020d7c24 */ /* 0x000fe2000f8e020d */
[----:B------:R-:W-:Y:S01]  /*47e0*/  ULDC UR4, c[0x0][0x600] ;  /* 0x0001800000047ab9 */ /* 0x000fe20000000800 */
[----:B------:R-:W-:Y:S02]  /*47f0*/  IMAD R11, R14, UR5, R11 ;  /* 0x000000050e0b7c24 */ /* 0x000fe4000f8e020b */
[----:B------:R-:W-:Y:S02]  /*4800*/  IMAD R24, R13, UR4, R24 ;  /* 0x000000040d187c24 */ /* 0x000fe4000f8e0218 */
[----:B------:R-:W-:-:S03]  /*4810*/  IMAD.MOV.U32 R2, RZ, RZ, 0x1 ;  /* 0x00000001ff027424 */ /* 0x000fc600078e00ff */
[----:B------:R-:W-:Y:S02]  /*4820*/  SEL R25, R24, R11, !P0 ;  /* 0x0000000b18197207 */ /* 0x000fe40004000000 */
[----:B------:R-:W-:-:S07]  /*4830*/  SEL R24, R11, R24, !P0 ;  /* 0x000000180b187207 */ /* 0x000fce0004000000 */
.L_x_52:
[----:B------:R-:W-:Y:S05]  /*4840*/  BSYNC B1 ;  /* 0x0000000000017941 */ /* 0x000fea0003800000 */
.L_x_51:
[----:B------:R-:W-:-:S13]  /*4850*/  LOP3.LUT P0, RZ, R2, 0xff, RZ, 0xc0, !PT ;  /* 0x000000ff02ff7812 */ /* 0x000fda000780c0ff */
[----:B------:R-:W-:Y:S05]  /*4860*/  @P0 BRA `(.L_x_55) ;  /* 0xfffffff000b40947 */ /* 0x000fea000383ffff */
[----:B------:R-:W-:Y:S05]  /*4870*/  BSYNC B0 ;  /* 0x0000000000007941 */ /* 0x000fea0003800000 */
.L_x_43:
[----:B------:R-:W-:-:S03]  /*4880*/  UMOV UR4, 0xffffffff ;  /* 0xffffffff00047882 */ /* 0x000fc60000000000 */
[----:B------:R-:W-:Y:S05]  /*4890*/  BRA.DIV UR4, `(.L_x_56) ;  /* 0x0000000604947947 */ /* 0x000fea000b800000 */
[----:B------:R-:W-:-:S13]  /*48a0*/  ELECT P0, URZ, PT ;  /* 0x00000000003f782f */ /* 0x000fda0003800000 */
.L_x_74:
[----:B------:R-:W-:Y:S04]  /*48b0*/  BSSY B0, `(.L_x_57) ;  /* 0x000003d000007945 */ /* 0x000fe80003800000 */
[----:B------:R-:W-:Y:S05]  /*48c0*/  @!P0 BRA `(.L_x_58) ;  /* 0x0000000000ec8947 */ /* 0x000fea0003800000 */
[----:B------:R-:W-:-:S04]  /*48d0*/  LOP3.LUT R18, R18, 0x2, RZ, 0xfc, !PT ;  /* 0x0000000212127812 */ /* 0x000fc800078efcff */
[----:B------:R-:W-:-:S13]  /*48e0*/  ISETP.NE.AND P0, PT, R18, 0x3, PT ;  /* 0x000000031200780c */ /* 0x000fda0003f05270 */
[----:B------:R-:W-:Y:S05]  /*48f0*/  @!P0 BRA `(.L_x_59) ;  /* 0x0000000000048947 */ /* 0x000fea0003800000 */
[----:B------:R-:W-:Y:S01]  /*4900*/  BPT.TRAP 0x1 ;  /* 0x000000040000795c */ /* 0x000fe20000300000 */
.L_x_59:
[----:B------:R-:W0:Y:S01]  /*4910*/  S2R R3, SR_CgaCtaId ;  /* 0x0000000000037919 */ /* 0x000e220000008800 */
[----:B------:R-:W-:-:S04]  /*4920*/  MOV R2, 0x400 ;  /* 0x0000040000027802 */ /* 0x000fc80000000f00 */
[----:B0-----:R-:W-:Y:S02]  /*4930*/  LEA R3, R3, R2, 0x18 ;  /* 0x0000000203037211 */ /* 0x001fe400078ec0ff */
[----:B------:R-:W-:-:S03]  /*4940*/  SHF.L.U32 R2, R0, 0x1f, RZ ;  /* 0x0000001f00027819 */ /* 0x000fc600000006ff */
[----:B------:R-:W-:-:S04]  /*4950*/  VIADD R3, R3, 0x30 ;  /* 0x0000003003037836 */ /* 0x000fc80000000000 */
[C---:B------:R-:W-:Y:S02]  /*4960*/  IMAD R7, R8.reuse, 0x8, R3 ;  /* 0x0000000808077824 */ /* 0x040fe400078e0203 */
[----:B------:R-:W-:Y:S02]  /*4970*/  VIADD R8, R8, 0x1 ;  /* 0x0000000108087836 */ /* 0x000fe40000000000 */
[----:B------:R-:W0:Y:S03]  /*4980*/  SYNCS.PHASECHK.TRANS64.TRYWAIT P0, [R7+URZ], R2 ;  /* 0x00000002070075a7 */ /* 0x000e26000800017f */
[----:B------:R-:W-:-:S04]  /*4990*/  ISETP.NE.AND P1, PT, R8, 0x6, PT ;  /* 0x000000060800780c */ /* 0x000fc80003f25270 */
[----:B------:R-:W-:Y:S02]  /*49a0*/  SEL R5, RZ, 0x1, P1 ;  /* 0x00000001ff057807 */ /* 0x000fe40000800000 */
[----:B------:R-:W-:Y:S02]  /*49b0*/  SEL R8, R8, RZ, P1 ;  /* 0x000000ff08087207 */ /* 0x000fe40000800000 */
[----:B------:R-:W-:-:S03]  /*49c0*/  LOP3.LUT R5, R0, R5, RZ, 0x3c, !PT ;  /* 0x0000000500057212 */ /* 0x000fc600078e3cff */
[----:B------:R-:W-:Y:S01]  /*49d0*/  IMAD R9, R8, 0x8, R3 ;  /* 0x0000000808097824 */ /* 0x000fe200078e0203 */
[----:B------:R-:W-:Y:S01]  /*49e0*/  SHF.L.U32 R4, R5, 0x1f, RZ ;  /* 0x0000001f05047819 */ /* 0x000fe200000006ff */
[----:B0-----:R-:W-:Y:S06]  /*49f0*/  @!P0 BRA `(.L_x_60) ;  /* 0x0000000400608947 */ /* 0x001fec0003800000 */
.L_x_75:
[----:B------:R-:W1:Y:S01]  /*4a00*/  SYNCS.PHASECHK.TRANS64.TRYWAIT P0, [R9+URZ], R4 ;  /* 0x00000004090075a7 */ /* 0x000e62000800017f */
[----:B------:R-:W-:-:S05]  /*4a10*/  VIADD R0, R8, 0x1 ;  /* 0x0000000108007836 */ /* 0x000fca0000000000 */
[----:B------:R-:W-:-:S04]  /*4a20*/  ISETP.NE.AND P1, PT, R0, 0x6, PT ;  /* 0x000000060000780c */ /* 0x000fc80003f25270 */
[----:B0-----:R-:W-:Y:S02]  /*4a30*/  SEL R2, RZ, 0x1, P1 ;  /* 0x00000001ff027807 */ /* 0x001fe40000800000 */
[----:B------:R-:W-:Y:S02]  /*4a40*/  SEL R0, R0, RZ, P1 ;  /* 0x000000ff00007207 */ /* 0x000fe40000800000 */
[----:B------:R-:W-:-:S03]  /*4a50*/  LOP3.LUT R7, R5, R2, RZ, 0x3c, !PT ;  /* 0x0000000205077212 */ /* 0x000fc600078e3cff */
[----:B------:R-:W-:Y:S01]  /*4a60*/  IMAD R6, R0, 0x8, R3 ;  /* 0x0000000800067824 */ /* 0x000fe200078e0203 */
[----:B------:R-:W-:Y:S01]  /*4a70*/  SHF.L.U32 R5, R7, 0x1f, RZ ;  /* 0x0000001f07057819 */ /* 0x000fe200000006ff */
[----:B-1----:R-:W-:Y:S06]  /*4a80*/  @!P0 BRA `(.L_x_61) ;  /* 0x0000000400508947 */ /* 0x002fec0003800000 */
.L_x_76:
[----:B------:R-:W1:Y:S01]  /*4a90*/  SYNCS.PHASECHK.TRANS64.TRYWAIT P0, [R6+URZ], R5 ;  /* 0x00000005060075a7 */ /* 0x000e62000800017f */
[----:B------:R-:W-:-:S05]  /*4aa0*/  VIADD R0, R0, 0x1 ;  /* 0x0000000100007836 */ /* 0x000fca0000000000 */
[----:B------:R-:W-:-:S04]  /*4ab0*/  ISETP.NE.AND P1, PT, R0, 0x6, PT ;  /* 0x000000060000780c */ /* 0x000fc80003f25270 */
[----:B------:R-:W-:Y:S02]  /*4ac0*/  SEL R2, RZ, 0x1, P1 ;  /* 0x00000001ff027807 */ /* 0x000fe40000800000 */
[----:B------:R-:W-:Y:S02]  /*4ad0*/  SEL R0, R0, RZ, P1 ;  /* 0x000000ff00007207 */ /* 0x000fe40000800000 */
[----:B------:R-:W-:-:S03]  /*4ae0*/  LOP3.LUT R7, R7, R2, RZ, 0x3c, !PT ;  /* 0x0000000207077212 */ /* 0x000fc600078e3cff */
[----:B0-----:R-:W-:Y:S01]  /*4af0*/  IMAD R9, R0, 0x8, R3 ;  /* 0x0000000800097824 */ /* 0x001fe200078e0203 */
[----:B------:R-:W-:Y:S01]  /*4b00*/  SHF.L.U32 R4, R7, 0x1f, RZ ;  /* 0x0000001f07047819 */ /* 0x000fe200000006ff */
[----:B-1----:R-:W-:Y:S06]  /*4b10*/  @!P0 BRA `(.L_x_62) ;  /* 0x0000000400408947 */ /* 0x002fec0003800000 */
.L_x_77:
        /* <DEDUP_REMOVED lines=9> */
.L_x_78:
[----:B------:R-:W1:Y:S01]  /*4bb0*/  SYNCS.PHASECHK.TRANS64.TRYWAIT P0, [R6+URZ], R5 ;  /* 0x00000005060075a7 */ /* 0x000e62000800017f */
[----:B------:R-:W-:-:S05]  /*4bc0*/  VIADD R0, R0, 0x1 ;  /* 0x0000000100007836 */ /* 0x000fca0000000000 */
[----:B------:R-:W-:-:S04]  /*4bd0*/  ISETP.NE.AND P1, PT, R0, 0x6, PT ;  /* 0x000000060000780c */ /* 0x000fc80003f25270 */
[----:B------:R-:W-:Y:S02]  /*4be0*/  SEL R2, RZ, 0x1, P1 ;  /* 0x00000001ff027807 */ /* 0x000fe40000800000 */
[----:B------:R-:W-:Y:S02]  /*4bf0*/  SEL R0, R0, RZ, P1 ;  /* 0x000000ff00007207 */ /* 0x000fe40000800000 */
[----:B------:R-:W-:Y:S01]  /*4c00*/  LOP3.LUT R2, R7, R2, RZ, 0x3c, !PT ;  /* 0x0000000207027212 */ /* 0x000fe200078e3cff */
[----:B-1----:R-:W-:Y:S06]  /*4c10*/  @!P0 BRA `(.L_x_64) ;  /* 0x0000000400288947 */ /* 0x002fec0003800000 */
.L_x_79:
[----:B------:R-:W-:Y:S01]  /*4c20*/  IMAD R3, R0, 0x8, R3 ;  /* 0x0000000800037824 */ /* 0x000fe200078e0203 */
[----:B------:R-:W-:-:S07]  /*4c30*/  SHF.L.U32 R0, R2, 0x1f, RZ ;  /* 0x0000001f02007819 */ /* 0x000fce00000006ff */
.L_x_65:
[----:B--2---:R2:W3:Y:S02]  /*4c40*/  SYNCS.PHASECHK.TRANS64.TRYWAIT P0, [R3+URZ], R0 ;  /* 0x00000000030075a7 */ /* 0x0044e4000800017f */
[----:B---3--:R-:W-:Y:S05]  /*4c50*/  @!P0 NANOSLEEP.SYNCS 0x989680 ;  /* 0x009896800000895d */ /* 0x008fea0003900000 */
[----:B------:R-:W3:Y:S02]  /*4c60*/  @!P0 SYNCS.PHASECHK.TRANS64 P0, [R3+URZ], R0 ;  /* 0x00000000030085a7 */ /* 0x000ee4000800007f */
[----:B---3--:R-:W-:Y:S05]  /*4c70*/  @!P0 BRA `(.L_x_65) ;  /* 0xfffffffc00f08947 */ /* 0x008fea000383ffff */
.L_x_58:
[----:B------:R-:W-:Y:S05]  /*4c80*/  BSYNC B0 ;  /* 0x0000000000007941 */ /* 0x000fea0003800000 */
.L_x_57:
[----:B------:R-:W-:Y:S05]  /*4c90*/  EXIT ;  /* 0x000000000000794d */ /* 0x000fea0003800000 */
.L_x_15:
[----:B0-----:R-:W-:-:S04]  /*4ca0*/  IMAD.U32 R3, RZ, RZ, UR43 ;  /* 0x0000002bff037e24 */ /* 0x001fc8000f8e00ff */
[----:B------:R0:W1:Y:S03]  /*4cb0*/  SYNCS.PHASECHK.TRANS64.TRYWAIT P0, [R3+URZ+-0x8], R0 ;  /* 0xfffff800030075a7 */ /* 0x000066000800017f */
[----:B-1----:R-:W-:Y:S05]  /*4cc0*/  @!P0 NANOSLEEP.SYNCS 0x989680 ;  /* 0x009896800000895d */ /* 0x002fea0003900000 */
[----:B------:R-:W1:Y:S02]  /*4cd0*/  @!P0 SYNCS.PHASECHK.TRANS64 P0, [R3+URZ+-0x8], R0 ;  /* 0xfffff800030085a7 */ /* 0x000e64000800007f */
[----:B-1----:R-:W-:Y:S05]  /*4ce0*/  @!P0 BRA `(.L_x_15) ;  /* 0xfffffffc00ec8947 */ /* 0x002fea000383ffff */
[----:B------:R-:W-:Y:S05]  /*4cf0*/  BRA `(.L_x_66) ;  /* 0xffffffc800407947 */ /* 0x000fea000383ffff */
.L_x_20:
[----:B-1----:R1:W2:Y:S02]  /*4d00*/  SYNCS.PHASECHK.TRANS64.TRYWAIT P1, [R3+URZ], R0 ;  /* 0x00000000030075a7 */ /* 0x0022a4000802017f */
[----:B--2---:R-:W-:Y:S05]  /*4d10*/  @!P1 NANOSLEEP.SYNCS 0x989680 ;  /* 0x009896800000995d */ /* 0x004fea0003900000 */
[----:B------:R-:W2:Y:S02]  /*4d20*/  @!P1 SYNCS.PHASECHK.TRANS64 P1, [R3+URZ], R0 ;  /* 0x00000000030095a7 */ /* 0x000ea4000802007f */
[----:B--2---:R-:W-:Y:S05]  /*4d30*/  @!P1 BRA `(.L_x_20) ;  /* 0xfffffffc00f09947 */ /* 0x004fea000383ffff */
[----:B------:R-:W-:Y:S05]  /*4d40*/  BRA `(.L_x_19) ;  /* 0xffffffc800ac7947 */ /* 0x000fea000383ffff */
.L_x_25:
[----:B-1----:R-:W-:-:S04]  /*4d50*/  IMAD.U32 R3, RZ, RZ, UR6 ;  /* 0x00000006ff037e24 */ /* 0x002fc8000f8e00ff */
[----:B------:R1:W2:Y:S03]  /*4d60*/  SYNCS.PHASECHK.TRANS64.TRYWAIT P1, [R3+URZ], R2 ;  /* 0x00000002030075a7 */ /* 0x0002a6000802017f */
[----:B--2---:R-:W-:Y:S05]  /*4d70*/  @!P1 NANOSLEEP.SYNCS 0x989680 ;  /* 0x009896800000995d */ /* 0x004fea0003900000 */
[----:B------:R-:W2:Y:S02]  /*4d80*/  @!P1 SYNCS.PHASECHK.TRANS64 P1, [R3+URZ], R2 ;  /* 0x00000002030095a7 */ /* 0x000ea4000802007f */
[----:B--2---:R-:W-:Y:S05]  /*4d90*/  @!P1 BRA `(.L_x_25) ;  /* 0xfffffffc00ec9947 */ /* 0x004fea000383ffff */
[----:B------:R-:W-:Y:S05]  /*4da0*/  BRA `(.L_x_24) ;  /* 0xffffffd000b47947 */ /* 0x000fea000383ffff */
.L_x_31:
[----:B0-----:R-:W-:-:S04]  /*4db0*/  IMAD.U32 R3, RZ, RZ, UR43 ;  /* 0x0000002bff037e24 */ /* 0x001fc8000f8e00ff */
[----:B------:R0:W1:Y:S03]  /*4dc0*/  SYNCS.PHASECHK.TRANS64.TRYWAIT P0, [R3+URZ+0x8], R0 ;  /* 0x00000800030075a7 */ /* 0x000066000800017f */
[----:B-1----:R-:W-:Y:S05]  /*4dd0*/  @!P0 NANOSLEEP.SYNCS 0x989680 ;  /* 0x009896800000895d */ /* 0x002fea0003900000 */
[----:B------:R-:W1:Y:S02]  /*4de0*/  @!P0 SYNCS.PHASECHK.TRANS64 P0, [R3+URZ+0x8], R0 ;  /* 0x00000800030085a7 */ /* 0x000e64000800007f */
[----:B-1----:R-:W-:Y:S05]  /*4df0*/  @!P0 BRA `(.L_x_31) ;  /* 0xfffffffc00ec8947 */ /* 0x002fea000383ffff */
[----:B------:R-:W-:Y:S05]  /*4e00*/  BRA `(.L_x_67) ;  /* 0xffffffdc00347947 */ /* 0x000fea000383ffff */
.L_x_44:
[----:B------:R-:W-:Y:S01]  /*4e10*/  BSSY B1, `(.L_x_68) ;  /* 0x0000006000017945 */ /* 0x000fe20003800000 */
[----:B------:R-:W-:-:S07]  /*4e20*/  IMAD.MOV.U32 R15, RZ, RZ, -0x1 ;  /* 0xffffffffff0f7424 */ /* 0x000fce00078e00ff */
[----:B------:R-:W-:Y:S05]  /*4e30*/  WARPSYNC.COLLECTIVE R15, `(.L_x_69) ;  /* 0x000000000f0c7348 */ /* 0x000fea0003c00000 */
[----:B------:R-:W-:Y:S02]  /*4e40*/  ELECT P6, UR62, PT ;  /* 0x00000000003e782f */ /* 0x000fe400038c0000 */
[----:B------:R-:W-:Y:S01]  /*4e50*/  MOV R14, UR62 ;  /* 0x0000003e000e7c02 */ /* 0x000fe20008000f00 */
[----:B------:R-:W-:Y:S10]  /*4e60*/  ENDCOLLECTIVE ;  /* 0x000000000000791b */ /* 0x000ff40003800000 */
.L_x_69:
[----:B------:R-:W-:Y:S05]  /*4e70*/  BSYNC B1 ;  /* 0x0000000000017941 */ /* 0x000fea0003800000 */
.L_x_68:
[----:B------:R-:W-:Y:S01]  /*4e80*/  PLOP3.LUT P0, PT, P6, PT, PT, 0x80, 0x0 ;  /* 0x000000000000781c */ /* 0x000fe2000370f070 */
[----:B------:R-:W-:-:S12]  /*4e90*/  BRA `(.L_x_70) ;  /* 0xffffffec00347947 */ /* 0x000fd8000383ffff */
.L_x_47:
[----:B-1----:R1:W2:Y:S02]  /*4ea0*/  SYNCS.PHASECHK.TRANS64.TRYWAIT P0, [R11+URZ+0x30], R4 ;  /* 0x000030040b0075a7 */ /* 0x0022a4000800017f */
[----:B--2---:R-:W-:Y:S05]  /*4eb0*/  @!P0 NANOSLEEP.SYNCS 0x989680 ;  /* 0x009896800000895d */ /* 0x004fea0003900000 */
[----:B------:R-:W2:Y:S02]  /*4ec0*/  @!P0 SYNCS.PHASECHK.TRANS64 P0, [R11+URZ+0x30], R4 ;  /* 0x000030040b0085a7 */ /* 0x000ea4000800007f */
[----:B--2---:R-:W-:Y:S05]  /*4ed0*/  @!P0 BRA `(.L_x_47) ;  /* 0xfffffffc00f08947 */ /* 0x004fea000383ffff */
[----:B------:R-:W-:Y:S05]  /*4ee0*/  BRA `(.L_x_71) ;  /* 0xffffffec00687947 */ /* 0x000fea000383ffff */
.L_x_56:
[----:B------:R-:W-:Y:S01]  /*4ef0*/  BSSY B0, `(.L_x_72) ;  /* 0x0000006000007945 */ /* 0x000fe20003800000 */
[----:B------:R-:W-:-:S07]  /*4f00*/  IMAD.MOV.U32 R15, RZ, RZ, -0x1 ;  /* 0xffffffffff0f7424 */ /* 0x000fce00078e00ff */
[----:B------:R-:W-:Y:S05]  /*4f10*/  WARPSYNC.COLLECTIVE R15, `(.L_x_73) ;  /* 0x000000000f0c7348 */ /* 0x000fea0003c00000 */
[----:B------:R-:W-:Y:S02]  /*4f20*/  ELECT P6, UR62, PT ;  /* 0x00000000003e782f */ /* 0x000fe400038c0000 */
[----:B------:R-:W-:Y:S01]  /*4f30*/  MOV R14, UR62 ;  /* 0x0000003e000e7c02 */ /* 0x000fe20008000f00 */
[----:B------:R-:W-:Y:S10]  /*4f40*/  ENDCOLLECTIVE ;  /* 0x000000000000791b */ /* 0x000ff40003800000 */
.L_x_73:
[----:B------:R-:W-:Y:S05]  /*4f50*/  BSYNC B0 ;  /* 0x0000000000007941 */ /* 0x000fea0003800000 */
.L_x_72:
[----:B------:R-:W-:Y:S01]  /*4f60*/  PLOP3.LUT P0, PT, P6, PT, PT, 0x80, 0x0 ;  /* 0x000000000000781c */ /* 0x000fe2000370f070 */
[----:B------:R-:W-:-:S12]  /*4f70*/  BRA `(.L_x_74) ;  /* 0xfffffff8004c7947 */ /* 0x000fd8000383ffff */
.L_x_60:
[----:B0-----:R0:W1:Y:S02]  /*4f80*/  SYNCS.PHASECHK.TRANS64.TRYWAIT P0, [R7+URZ], R2 ;  /* 0x00000002070075a7 */ /* 0x001064000800017f */
[----:B-1----:R-:W-:Y:S05]  /*4f90*/  @!P0 NANOSLEEP.SYNCS 0x989680 ;  /* 0x009896800000895d */ /* 0x002fea0003900000 */
[----:B------:R-:W1:Y:S02]  /*4fa0*/  @!P0 SYNCS.PHASECHK.TRANS64 P0, [R7+URZ], R2 ;  /* 0x00000002070085a7 */ /* 0x000e64000800007f */
[----:B-1----:R-:W-:Y:S05]  /*4fb0*/  @!P0 BRA `(.L_x_60) ;  /* 0xfffffffc00f08947 */ /* 0x002fea000383ffff */
[----:B------:R-:W-:Y:S05]  /*4fc0*/  BRA `(.L_x_75) ;  /* 0xfffffff8008c7947 */ /* 0x000fea000383ffff */
.L_x_61:
[----:B0-----:R0:W1:Y:S02]  /*4fd0*/  SYNCS.PHASECHK.TRANS64.TRYWAIT P0, [R9+URZ], R4 ;  /* 0x00000004090075a7 */ /* 0x001064000800017f */
[----:B-1----:R-:W-:Y:S05]  /*4fe0*/  @!P0 NANOSLEEP.SYNCS 0x989680 ;  /* 0x009896800000895d */ /* 0x002fea0003900000 */
[----:B------:R-:W1:Y:S02]  /*4ff0*/  @!P0 SYNCS.PHASECHK.TRANS64 P0, [R9+URZ], R4 ;  /* 0x00000004090085a7 */ /* 0x000e64000800007f */
[----:B-1----:R-:W-:Y:S05]  /*5000*/  @!P0 BRA `(.L_x_61) ;  /* 0xfffffffc00f08947 */ /* 0x002fea000383ffff */
[----:B------:R-:W-:Y:S05]  /*5010*/  BRA `(.L_x_76) ;  /* 0xfffffff8009c7947 */ /* 0x000fea000383ffff */
.L_x_62:
[----:B0-----:R0:W1:Y:S02]  /*5020*/  SYNCS.PHASECHK.TRANS64.TRYWAIT P0, [R6+URZ], R5 ;  /* 0x00000005060075a7 */ /* 0x001064000800017f */
[----:B-1----:R-:W-:Y:S05]  /*5030*/  @!P0 NANOSLEEP.SYNCS 0x989680 ;  /* 0x009896800000895d */ /* 0x002fea0003900000 */
[----:B------:R-:W1:Y:S02]  /*5040*/  @!P0 SYNCS.PHASECHK.TRANS64 P0, [R6+URZ], R5 ;  /* 0x00000005060085a7 */ /* 0x000e64000800007f */
[----:B-1----:R-:W-:Y:S05]  /*5050*/  @!P0 BRA `(.L_x_62) ;  /* 0xfffffffc00f08947 */ /* 0x002fea000383ffff */
[----:B------:R-:W-:Y:S05]  /*5060*/  BRA `(.L_x_77) ;  /* 0xfffffff800ac7947 */ /* 0x000fea000383ffff */
.L_x_63:
[----:B0-----:R0:W1:Y:S02]  /*5070*/  SYNCS.PHASECHK.TRANS64.TRYWAIT P0, [R9+URZ], R4 ;  /* 0x00000004090075a7 */ /* 0x001064000800017f */
[----:B-1----:R-:W-:Y:S05]  /*5080*/  @!P0 NANOSLEEP.SYNCS 0x989680 ;  /* 0x009896800000895d */ /* 0x002fea0003900000 */
[----:B------:R-:W1:Y:S02]  /*5090*/  @!P0 SYNCS.PHASECHK.TRANS64 P0, [R9+URZ], R4 ;  /* 0x00000004090085a7 */ /* 0x000e64000800007f */
[----:B-1----:R-:W-:Y:S05]  /*50a0*/  @!P0 BRA `(.L_x_63) ;  /* 0xfffffffc00f08947 */ /* 0x002fea000383ffff */
[----:B------:R-:W-:Y:S05]  /*50b0*/  BRA `(.L_x_78) ;  /* 0xfffffff800bc7947 */ /* 0x000fea000383ffff */
.L_x_64:
[----:B-1----:R1:W2:Y:S02]  /*50c0*/  SYNCS.PHASECHK.TRANS64.TRYWAIT P0, [R6+URZ], R5 ;  /* 0x00000005060075a7 */ /* 0x0022a4000800017f */
[----:B--2---:R-:W-:Y:S05]  /*50d0*/  @!P0 NANOSLEEP.SYNCS 0x989680 ;  /* 0x009896800000895d */ /* 0x004fea0003900000 */
[----:B------:R-:W2:Y:S02]  /*50e0*/  @!P0 SYNCS.PHASECHK.TRANS64 P0, [R6+URZ], R5 ;  /* 0x00000005060085a7 */ /* 0x000ea4000800007f */
[----:B--2---:R-:W-:Y:S05]  /*50f0*/  @!P0 BRA `(.L_x_64) ;  /* 0xfffffffc00f08947 */ /* 0x004fea000383ffff */
[----:B------:R-:W-:Y:S05]  /*5100*/  BRA `(.L_x_79) ;  /* 0xfffffff800c47947 */ /* 0x000fea000383ffff */
.L_x_80:
[----:B------:R-:W-:-:S00]  /*5110*/  BRA `(.L_x_80) ;  /* 0xfffffffc00fc7947 */ /* 0x000fc0000383ffff */
[----:B------:R-:W-:-:S00]  /*5120*/  NOP ;  /* 0x0000000000007918 */ /* 0x000fc00000000000 */
        /* <DEDUP_REMOVED lines=13> */
.L_x_81:


//--------------------- .nv.global.init           --------------------------
	.section	.nv.global.init,"aw",@progbits
.nv.global.init:
	.type		$str$22,@object
	.size		$str$22,($str$23 - $str$22)
$str$22:
        /*0000*/ 	.byte	0x6b, 0x5f, 0x74, 0x69, 0x6c, 0x65, 0x5f, 0x63, 0x6f, 0x75, 0x6e, 0x74, 0x20, 0x3e, 0x3d, 0x20
        /*0010*/ 	.byte	0x31, 0x00
	.type		$str$23,@object
	.size		$str$23,(__unnamed_1 - $str$23)
$str$23:
        /*0012*/ 	.byte	0x2f, 0x74, 0x6d, 0x70, 0x2f, 0x63, 0x75, 0x74, 0x6c, 0x61, 0x73, 0x73, 0x5f, 0x73, 0x77, 0x65
        /*0022*/ 	.byte	0x65, 0x70, 0x5f, 0x73, 0x72, 0x63, 0x2f, 0x69, 0x6e, 0x63, 0x6c, 0x75, 0x64, 0x65, 0x2f, 0x63
        /*0032*/ 	.byte	0x75, 0x74, 0x6c, 0x61, 0x73, 0x73, 0x2f, 0x67, 0x65, 0x6d, 0x6d, 0x2f, 0x63, 0x6f, 0x6c, 0x6c
        /*0042*/ 	.byte	0x65, 0x63, 0x74, 0x69, 0x76, 0x65, 0x2f, 0x73, 0x6d, 0x39, 0x30, 0x5f, 0x6d, 0x6d, 0x61, 0x5f
        /*0052*/ 	.byte	0x74, 0x6d, 0x61, 0x5f, 0x67, 0x6d, 0x6d, 0x61, 0x5f, 0x73, 0x73, 0x5f, 0x77, 0x61, 0x72, 0x70
        /*0062*/ 	.byte	0x73, 0x70, 0x65, 0x63, 0x69, 0x61, 0x6c, 0x69, 0x7a, 0x65, 0x64, 0x2e, 0x68, 0x70, 0x70, 0x00
	.type		__unnamed_1,@object
	.size		__unnamed_1,(.L_0 - __unnamed_1)
__unnamed_1:
        /*0072*/ 	.byte	0x76, 0x6f, 0x69, 0x64, 0x20, 0x63, 0x75, 0x74, 0x6c, 0x61, 0x73, 0x73, 0x3a, 0x3a, 0x67, 0x65
        /* <DEDUP_REMOVED lines=179> */
        /*0bb2*/ 	.byte	0x5d, 0x00
.L_0:


//--------------------- .nv.shared._ZN7cutlass13device_kernelINS_4gemm6kernel13GemmUniversalIN4cute5tupleIJiiiiEEENS1_10collective13CollectiveMmaINS1_34MainloopSm90TmaGmmaWarpSpecializedILi6ENS5_IJNS4_1CILi1EEESB_SB_EEENS1_32KernelTmaWarpSpecializedPingpongEEENS5_IJNSA_ILi64EEENSA_ILi8EEENSA_ILi256EEEEEENS_6half_tENS5_IJlSB_lEEESJ_SK_NS4_8TiledMMAINS4_8MMA_AtomIJNS4_4SM904GMMA24MMA_64x8x16_F32F16F16_SSILNSO_5MajorE0ELSQ_0ELNSO_7ScaleInE1ELSR_1EEEEEENS4_6LayoutISC_NS5_IJNSA_ILi0EEESV_SV_EEEEENS5_IJNS4_10UnderscoreESY_SY_EEEEENS4_13SM90_TMA_LOADENS4_14ComposedLayoutINS4_7SwizzleILi3ELi4ELi3EEENS4_18smem_ptr_flag_bitsILi16EEENSU_INS5_IJSG_SF_EEENS5_IJSF_SB_EEEEEEEvNS4_8identityES11_S1A_vS1B_EENS_8epilogue10collective6detail29Sm90TmaWarpSpecializedAdapterINS1E_15DefaultEpilogueISJ_SK_SK_NS1D_6thread17LinearCombinationISJ_Li1EffLNS1I_9ScaleType4KindE0ELNS_15FloatRoundStyleE2ESJ_EENS1_15EpilogueDefaultEEEEEvvEEEEvNT_6ParamsE --------------------------
	.section	.nv.shared._ZN7cutlass13device_kernelINS_4gemm6kernel13GemmUniversalIN4cute5tupleIJiiiiEEENS1_10collective13CollectiveMmaINS1_34MainloopSm90TmaGmmaWarpSpecializedILi6ENS5_IJNS4_1CILi1EEESB_SB_EEENS1_32KernelTmaWarpSpecializedPingpongEEENS5_IJNSA_ILi64EEENSA_ILi8EEENSA_ILi256EEEEEENS_6half_tENS5_IJlSB_lEEESJ_SK_NS4_8TiledMMAINS4_8MMA_AtomIJNS4_4SM904GMMA24MMA_64x8x16_F32F16F16_SSILNSO_5MajorE0ELSQ_0ELNSO_7ScaleInE1ELSR_1EEEEEENS4_6LayoutISC_NS5_IJNSA_ILi0EEESV_SV_EEEEENS5_IJNS4_10UnderscoreESY_SY_EEEEENS4_13SM90_TMA_LOADENS4_14ComposedLayoutINS4_7SwizzleILi3ELi4ELi3EEENS4_18smem_ptr_flag_bitsILi16EEENSU_INS5_IJSG_SF_EEENS5_IJSF_SB_EEEEEEEvNS4_8identityES11_S1A_vS1B_EENS_8epilogue10collective6detail29Sm90TmaWarpSpecializedAdapterINS1E_15DefaultEpilogueISJ_SK_SK_NS1D_6thread17LinearCombinationISJ_Li1EffLNS1I_9ScaleType4KindE0ELNS_15FloatRoundStyleE2ESJ_EENS1_15EpilogueDefaultEEEEEvvEEEEvNT_6ParamsE,"aw",@nobits
	.sectionflags	@""
	.align	16
	.zero		1024


//--------------------- .nv.shared.reserved.0     --------------------------
	.section	.nv.shared.reserved.0,"aw",@nobits
	.weak		__nv_reservedSMEM_offset_0_alias
	.size		__nv_reservedSMEM_offset_0_alias, 0, 0
	.other		__nv_reservedSMEM_offset_0_alias,@"STO_CUDA_RESERVED_SHARED STV_DEFAULT"
__nv_reservedSMEM_offset_0_alias:
	.zero		0


//--------------------- .nv.global                --------------------------
	.section	.nv.global,"aw",@nobits
.nv.global:
	.type		_ZN40_INTERNAL_96407b7b_4_k_cu_85d26815_147944cute1_E,@object
	.size		_ZN40_INTERNAL_96407b7b_4_k_cu_85d26815_147944cute1_E,(_ZN40_INTERNAL_96407b7b_4_k_cu_85d26815_147944cuda3std3__45__cpo6cbeginE - _ZN40_INTERNAL_96407b7b_4_k_cu_85d26815_147944cute1_E)
_ZN40_INTERNAL_96407b7b_4_k_cu_85d26815_147944cute1_E:
	.zero		1
	.type		_ZN40_INTERNAL_96407b7b_4_k_cu_85d26815_147944cuda3std3__45__cpo6cbeginE,@object
	.size		_ZN40_INTERNAL_96407b7b_4_k_cu_85d26815_147944cuda3std3__45__cpo6cbeginE,(_ZN40_INTERNAL_96407b7b_4_k_cu_85d26815_147944cuda3std3__48in_placeE - _ZN40_INTERNAL_96407b7b_4_k_cu_85d26815_147944cuda3std3__45__cpo6cbeginE)
_ZN40_INTERNAL_96407b7b_4_k_cu_85d26815_147944cuda3std3__45__cpo6cbeginE:
	.zero		1
	.type		_ZN40_INTERNAL_96407b7b_4_k_cu_85d26815_147944cuda3std3__48in_placeE,@object
	.size		_ZN40_INTERNAL_96407b7b_4_k_cu_85d26815_147944cuda3std3__48in_placeE,(_ZN40_INTERNAL_96407b7b_4_k_cu_85d26815_147944cuda3std6ranges3__45__cpo9iter_moveE - _ZN40_INTERNAL_96407b7b_4_k_cu_85d26815_147944cuda3std3__48in_placeE)
_ZN40_INTERNAL_96407b7b_4_k_cu_85d26815_147944cuda3std3__48in_placeE:
	.zero		1
	.type		_ZN40_INTERNAL_96407b7b_4_k_cu_85d26815_147944cuda3std6ranges3__45__cpo9iter_moveE,@object
	.size		_ZN40_INTERNAL_96407b7b_4_k_cu_85d26815_147944cuda3std6ranges3__45__cpo9iter_moveE,(_ZN40_INTERNAL_96407b7b_4_k_cu_85d26815_147944cuda3std3__45__cpo5beginE - _ZN40_INTERNAL_96407b7b_4_k_cu_85d26815_147944cuda3std6ranges3__45__cpo9iter_moveE)
_ZN40_INTERNAL_96407b7b_4_k_cu_85d26815_147944cuda3std6ranges3__45__cpo9iter_moveE:
	.zero		1
	.type		_ZN40_INTERNAL_96407b7b_4_k_cu_85d26815_147944cuda3std3__45__cpo5beginE,@object
	.size		_ZN40_INTERNAL_96407b7b_4_k_cu_85d26815_147944cuda3std3__45__cpo5beginE,(_ZN40_INTERNAL_96407b7b_4_k_cu_85d26815_147944cuda3std3__442_GLOBAL__N__96407b7b_4_k_cu_85d26815_147946ignoreE - _ZN40_INTERNAL_96407b7b_4_k_cu_85d26815_147944cuda3std3__45__cpo5beginE)
_ZN40_INTERNAL_96407b7b_4_k_cu_85d26815_147944cuda3std3__45__cpo5beginE:
	.zero		1
	.type		_ZN40_INTERNAL_96407b7b_4_k_cu_85d26815_147944cuda3std3__442_GLOBAL__N__96407b7b_4_k_cu_85d26815_147946ignoreE,@object
	.size		_ZN40_INTERNAL_96407b7b_4_k_cu_85d26815_147944cuda3std3__442_GLOBAL__N__96407b7b_4_k_cu_85d26815_147946ignoreE,(_ZN40_INTERNAL_96407b7b_4_k_cu_85d26815_147944cute7productE - _ZN40_INTERNAL_96407b7b_4_k_cu_85d26815_147944cuda3std3__442_GLOBAL__N__96407b7b_4_k_cu_85d26815_147946ignoreE)
_ZN40_INTERNAL_96407b7b_4_k_cu_85d26815_147944cuda3std3__442_GLOBAL__N__96407b7b_4_k_cu_85d26815_147946ignoreE:
	.zero		1
	.type		_ZN40_INTERNAL_96407b7b_4_k_cu_85d26815_147944cute7productE,@object
	.size		_ZN40_INTERNAL_96407b7b_4_k_cu_85d26815_147944cute7productE,(_ZN40_INTERNAL_96407b7b_4_k_cu_85d26815_147944cuda3std3__45__cpo3endE - _ZN40_INTERNAL_96407b7b_4_k_cu_85d26815_147944cute7productE)
_ZN40_INTERNAL_96407b7b_4_k_cu_85d26815_147944cute7productE:
	.zero		1
	.type		_ZN40_INTERNAL_96407b7b_4_k_cu_85d26815_147944cuda3std3__45__cpo3endE,@object
	.size		_ZN40_INTERNAL_96407b7b_4_k_cu_85d26815_147944cuda3std3__45__cpo3endE,(_ZN40_INTERNAL_96407b7b_4_k_cu_85d26815_147944cuda3std3__419piecewise_constructE - _ZN40_INTERNAL_96407b7b_4_k_cu_85d26815_147944cuda3std3__45__cpo3endE)
_ZN40_INTERNAL_96407b7b_4_k_cu_85d26815_147944cuda3std3__45__cpo3endE:
	.zero		1
	.type		_ZN40_INTERNAL_96407b7b_4_k_cu_85d26815_147944cuda3std3__419piecewise_constructE,@object
	.size		_ZN40_INTERNAL_96407b7b_4_k_cu_85d26815_147944cuda3std3__419piecewise_constructE,(_ZN40_INTERNAL_96407b7b_4_k_cu_85d26815_147944cuda3std3__45__cpo4cendE - _ZN40_INTERNAL_96407b7b_4_k_cu_85d26815_147944cuda3std3__419piecewise_constructE)
_ZN40_INTERNAL_96407b7b_4_k_cu_85d26815_147944cuda3std3__419piecewise_constructE:
	.zero		1
	.type		_ZN40_INTERNAL_96407b7b_4_k_cu_85d26815_147944cuda3std3__45__cpo4cendE,@object
	.size		_ZN40_INTERNAL_96407b7b_4_k_cu_85d26815_147944cuda3std3__45__cpo4cendE,(_ZN40_INTERNAL_96407b7b_4_k_cu_85d26815_147944cuda3std6ranges3__45__cpo4swapE - _ZN40_INTERNAL_96407b7b_4_k_cu_85d26815_147944cuda3std3__45__cpo4cendE)
_ZN40_INTERNAL_96407b7b_4_k_cu_85d26815_147944cuda3std3__45__cpo4cendE:
	.zero		1
	.type		_ZN40_INTERNAL_96407b7b_4_k_cu_85d26815_147944cuda3std6ranges3__45__cpo4swapE,@object
	.size		_ZN40_INTERNAL_96407b7b_4_k_cu_85d26815_147944cuda3std6ranges3__45__cpo4swapE,(.L_8 - _ZN40_INTERNAL_96407b7b_4_k_cu_85d26815_147944cuda3std6ranges3__45__cpo4swapE)
_ZN40_INTERNAL_96407b7b_4_k_cu_85d26815_147944cuda3std6ranges3__45__cpo4swapE:
	.zero		1
.L_8:


//--------------------- .nv.constant0._ZN7cutlass13device_kernelINS_4gemm6kernel13GemmUniversalIN4cute5tupleIJiiiiEEENS1_10collective13CollectiveMmaINS1_34MainloopSm90TmaGmmaWarpSpecializedILi6ENS5_IJNS4_1CILi1EEESB_SB_EEENS1_32KernelTmaWarpSpecializedPingpongEEENS5_IJNSA_ILi64EEENSA_ILi8EEENSA_ILi256EEEEEENS_6half_tENS5_IJlSB_lEEESJ_SK_NS4_8TiledMMAINS4_8MMA_AtomIJNS4_4SM904GMMA24MMA_64x8x16_F32F16F16_SSILNSO_5MajorE0ELSQ_0ELNSO_7ScaleInE1ELSR_1EEEEEENS4_6LayoutISC_NS5_IJNSA_ILi0EEESV_SV_EEEEENS5_IJNS4_10UnderscoreESY_SY_EEEEENS4_13SM90_TMA_LOADENS4_14ComposedLayoutINS4_7SwizzleILi3ELi4ELi3EEENS4_18smem_ptr_flag_bitsILi16EEENSU_INS5_IJSG_SF_EEENS5_IJSF_SB_EEEEEEEvNS4_8identityES11_S1A_vS1B_EENS_8epilogue10collective6detail29Sm90TmaWarpSpecializedAdapterINS1E_15DefaultEpilogueISJ_SK_SK_NS1D_6thread17LinearCombinationISJ_Li1EffLNS1I_9ScaleType4KindE0ELNS_15FloatRoundStyleE2ESJ_EENS1_15EpilogueDefaultEEEEEvvEEEEvNT_6ParamsE --------------------------
	.section	.nv.constant0._ZN7cutlass13device_kernelINS_4gemm6kernel13GemmUniversalIN4cute5tupleIJiiiiEEENS1_10collective13CollectiveMmaINS1_34MainloopSm90TmaGmmaWarpSpecializedILi6ENS5_IJNS4_1CILi1EEESB_SB_EEENS1_32KernelTmaWarpSpecializedPingpongEEENS5_IJNSA_ILi64EEENSA_ILi8EEENSA_ILi256EEEEEENS_6half_tENS5_IJlSB_lEEESJ_SK_NS4_8TiledMMAINS4_8MMA_AtomIJNS4_4SM904GMMA24MMA_64x8x16_F32F16F16_SSILNSO_5MajorE0ELSQ_0ELNSO_7ScaleInE1ELSR_1EEEEEENS4_6LayoutISC_NS5_IJNSA_ILi0EEESV_SV_EEEEENS5_IJNS4_10UnderscoreESY_SY_EEEEENS4_13SM90_TMA_LOADENS4_14ComposedLayoutINS4_7SwizzleILi3ELi4ELi3EEENS4_18smem_ptr_flag_bitsILi16EEENSU_INS5_IJSG_SF_EEENS5_IJSF_SB_EEEEEEEvNS4_8identityES11_S1A_vS1B_EENS_8epilogue10collective6detail29Sm90TmaWarpSpecializedAdapterINS1E_15DefaultEpilogueISJ_SK_SK_NS1D_6thread17LinearCombinationISJ_Li1EffLNS1I_9ScaleType4KindE0ELNS_15FloatRoundStyleE2ESJ_EENS1_15EpilogueDefaultEEEEEvvEEEEvNT_6ParamsE,"a",@progbits
	.sectionflags	@""
	.align	4
.nv.constant0._ZN7cutlass13device_kernelINS_4gemm6kernel13GemmUniversalIN4cute5tupleIJiiiiEEENS1_10collective13CollectiveMmaINS1_34MainloopSm90TmaGmmaWarpSpecializedILi6ENS5_IJNS4_1CILi1EEESB_SB_EEENS1_32KernelTmaWarpSpecializedPingpongEEENS5_IJNSA_ILi64EEENSA_ILi8EEENSA_ILi256EEEEEENS_6half_tENS5_IJlSB_lEEESJ_SK_NS4_8TiledMMAINS4_8MMA_AtomIJNS4_4SM904GMMA24MMA_64x8x16_F32F16F16_SSILNSO_5MajorE0ELSQ_0ELNSO_7ScaleInE1ELSR_1EEEEEENS4_6LayoutISC_NS5_IJNSA_ILi0EEESV_SV_EEEEENS5_IJNS4_10UnderscoreESY_SY_EEEEENS4_13SM90_TMA_LOADENS4_14ComposedLayoutINS4_7SwizzleILi3ELi4ELi3EEENS4_18smem_ptr_flag_bitsILi16EEENSU_INS5_IJSG_SF_EEENS5_IJSF_SB_EEEEEEEvNS4_8identityES11_S1A_vS1B_EENS_8epilogue10collective6detail29Sm90TmaWarpSpecializedAdapterINS1E_15DefaultEpilogueISJ_SK_SK_NS1D_6thread17LinearCombinationISJ_Li1EffLNS1I_9ScaleType4KindE0ELNS_15FloatRoundStyleE2ESJ_EENS1_15EpilogueDefaultEEEEEvvEEEEvNT_6ParamsE:
	.zero		1664


//--------------------- SYMBOLS --------------------------

	.type		.nv.reservedSmem.offset0,@object
	.size		.nv.reservedSmem.offset0,0x4
	.type		__assertfail,@function
